//
// Generated by NVIDIA NVVM Compiler
//
// Compiler Build ID: CL-36424714
// Cuda compilation tools, release 13.0, V13.0.88
// Based on NVVM 20.0.0
//

.version 9.0
.target sm_100
.address_size 64

	// .globl	_Z14welford_kernelIfffEvPKT_PT1_S4_iii
// _ZZ14welford_kernelIfffEvPKT_PT1_S4_iiiE5s_mem has been demoted

.visible .entry _Z14welford_kernelIfffEvPKT_PT1_S4_iii(
	.param .u64 .ptr .align 1 _Z14welford_kernelIfffEvPKT_PT1_S4_iii_param_0,
	.param .u64 .ptr .align 1 _Z14welford_kernelIfffEvPKT_PT1_S4_iii_param_1,
	.param .u64 .ptr .align 1 _Z14welford_kernelIfffEvPKT_PT1_S4_iii_param_2,
	.param .u32 _Z14welford_kernelIfffEvPKT_PT1_S4_iii_param_3,
	.param .u32 _Z14welford_kernelIfffEvPKT_PT1_S4_iii_param_4,
	.param .u32 _Z14welford_kernelIfffEvPKT_PT1_S4_iii_param_5
)
{
	.reg .pred 	%p<41>;
	.reg .b32 	%r<119>;
	.reg .b32 	%f<185>;
	.reg .b64 	%rd<12>;
	// demoted variable
	.shared .align 4 .b8 _ZZ14welford_kernelIfffEvPKT_PT1_S4_iiiE5s_mem[640];
	ld.param.u64 	%rd2, [_Z14welford_kernelIfffEvPKT_PT1_S4_iii_param_0];
	ld.param.u64 	%rd3, [_Z14welford_kernelIfffEvPKT_PT1_S4_iii_param_1];
	ld.param.u64 	%rd4, [_Z14welford_kernelIfffEvPKT_PT1_S4_iii_param_2];
	ld.param.u32 	%r23, [_Z14welford_kernelIfffEvPKT_PT1_S4_iii_param_3];
	ld.param.u32 	%r24, [_Z14welford_kernelIfffEvPKT_PT1_S4_iii_param_4];
	ld.param.u32 	%r25, [_Z14welford_kernelIfffEvPKT_PT1_S4_iii_param_5];
	mov.u32 	%r1, %ntid.x;
	mov.u32 	%r2, %ntid.y;
	mul.lo.s32 	%r3, %r1, %r2;
	mov.u32 	%r112, %tid.y;
	mov.u32 	%r5, %tid.x;
	mad.lo.s32 	%r6, %r112, %r1, %r5;
	setp.ge.s32 	%p1, %r112, %r23;
	mov.f32 	%f179, 0f00000000;
	mov.b32 	%r116, 0;
	mov.f32 	%f180, %f179;
	@%p1 bra 	$L__BB0_6;
	mov.u32 	%r7, %ctaid.x;
	cvta.to.global.u64 	%rd1, %rd2;
	mov.b32 	%r116, 0;
	mov.f32 	%f180, 0f00000000;
	mov.f32 	%f179, %f180;
$L__BB0_2:
	setp.ge.s32 	%p2, %r5, %r25;
	@%p2 bra 	$L__BB0_5;
	mad.lo.s32 	%r28, %r112, %r24, %r7;
	mul.lo.s32 	%r10, %r28, %r25;
	mov.u32 	%r114, %r5;
$L__BB0_4:
	add.s32 	%r116, %r116, 1;
	add.s32 	%r29, %r10, %r114;
	mul.wide.s32 	%rd5, %r29, 4;
	add.s64 	%rd6, %rd1, %rd5;
	ld.global.nc.f32 	%f21, [%rd6];
	sub.f32 	%f22, %f21, %f179;
	cvt.rn.f32.s32 	%f23, %r116;
	div.rn.f32 	%f24, %f22, %f23;
	add.f32 	%f179, %f179, %f24;
	sub.f32 	%f25, %f21, %f179;
	fma.rn.f32 	%f180, %f22, %f25, %f180;
	add.s32 	%r114, %r114, %r1;
	setp.lt.s32 	%p3, %r114, %r25;
	@%p3 bra 	$L__BB0_4;
$L__BB0_5:
	add.s32 	%r112, %r112, %r2;
	setp.lt.s32 	%p4, %r112, %r23;
	@%p4 bra 	$L__BB0_2;
$L__BB0_6:
	and.b32  	%r18, %r6, 31;
	setp.lt.u32 	%p5, %r3, 33;
	@%p5 bra 	$L__BB0_12;
	shfl.sync.down.b32	%r30|%p6, %r116, 16, 31, -1;
	mov.b32 	%r31, %f179;
	shfl.sync.down.b32	%r32|%p7, %r31, 16, 31, -1;
	mov.b32 	%f26, %r32;
	mov.b32 	%r33, %f180;
	shfl.sync.down.b32	%r34|%p8, %r33, 16, 31, -1;
	mov.b32 	%f27, %r34;
	add.s32 	%r35, %r30, %r116;
	max.s32 	%r36, %r35, 1;
	cvt.rn.f32.u32 	%f28, %r36;
	rcp.rn.f32 	%f29, %f28;
	sub.f32 	%f30, %f179, %f26;
	cvt.rn.f32.s32 	%f31, %r30;
	mul.f32 	%f32, %f31, %f26;
	cvt.rn.f32.s32 	%f33, %r116;
	fma.rn.f32 	%f34, %f179, %f33, %f32;
	mul.f32 	%f35, %f34, %f29;
	mul.f32 	%f36, %f30, %f30;
	mul.f32 	%f37, %f36, %f31;
	mul.f32 	%f38, %f37, %f33;
	fma.rn.f32 	%f39, %f29, %f38, %f27;
	add.f32 	%f40, %f180, %f39;
	shfl.sync.down.b32	%r37|%p9, %r35, 8, 31, -1;
	mov.b32 	%r38, %f35;
	shfl.sync.down.b32	%r39|%p10, %r38, 8, 31, -1;
	mov.b32 	%f41, %r39;
	mov.b32 	%r40, %f40;
	shfl.sync.down.b32	%r41|%p11, %r40, 8, 31, -1;
	mov.b32 	%f42, %r41;
	add.s32 	%r42, %r37, %r35;
	max.s32 	%r43, %r42, 1;
	cvt.rn.f32.u32 	%f43, %r43;
	rcp.rn.f32 	%f44, %f43;
	sub.f32 	%f45, %f35, %f41;
	cvt.rn.f32.s32 	%f46, %r37;
	mul.f32 	%f47, %f46, %f41;
	cvt.rn.f32.s32 	%f48, %r35;
	fma.rn.f32 	%f49, %f35, %f48, %f47;
	mul.f32 	%f50, %f49, %f44;
	mul.f32 	%f51, %f45, %f45;
	mul.f32 	%f52, %f51, %f46;
	mul.f32 	%f53, %f52, %f48;
	fma.rn.f32 	%f54, %f44, %f53, %f42;
	add.f32 	%f55, %f40, %f54;
	shfl.sync.down.b32	%r44|%p12, %r42, 4, 31, -1;
	mov.b32 	%r45, %f50;
	shfl.sync.down.b32	%r46|%p13, %r45, 4, 31, -1;
	mov.b32 	%f56, %r46;
	mov.b32 	%r47, %f55;
	shfl.sync.down.b32	%r48|%p14, %r47, 4, 31, -1;
	mov.b32 	%f57, %r48;
	add.s32 	%r49, %r44, %r42;
	max.s32 	%r50, %r49, 1;
	cvt.rn.f32.u32 	%f58, %r50;
	rcp.rn.f32 	%f59, %f58;
	sub.f32 	%f60, %f50, %f56;
	cvt.rn.f32.s32 	%f61, %r44;
	mul.f32 	%f62, %f61, %f56;
	cvt.rn.f32.s32 	%f63, %r42;
	fma.rn.f32 	%f64, %f50, %f63, %f62;
	mul.f32 	%f65, %f64, %f59;
	mul.f32 	%f66, %f60, %f60;
	mul.f32 	%f67, %f66, %f61;
	mul.f32 	%f68, %f67, %f63;
	fma.rn.f32 	%f69, %f59, %f68, %f57;
	add.f32 	%f70, %f55, %f69;
	shfl.sync.down.b32	%r51|%p15, %r49, 2, 31, -1;
	mov.b32 	%r52, %f65;
	shfl.sync.down.b32	%r53|%p16, %r52, 2, 31, -1;
	mov.b32 	%f71, %r53;
	mov.b32 	%r54, %f70;
	shfl.sync.down.b32	%r55|%p17, %r54, 2, 31, -1;
	mov.b32 	%f72, %r55;
	add.s32 	%r56, %r51, %r49;
	max.s32 	%r57, %r56, 1;
	cvt.rn.f32.u32 	%f73, %r57;
	rcp.rn.f32 	%f74, %f73;
	sub.f32 	%f75, %f65, %f71;
	cvt.rn.f32.s32 	%f76, %r51;
	mul.f32 	%f77, %f76, %f71;
	cvt.rn.f32.s32 	%f78, %r49;
	fma.rn.f32 	%f79, %f65, %f78, %f77;
	mul.f32 	%f80, %f79, %f74;
	mul.f32 	%f81, %f75, %f75;
	mul.f32 	%f82, %f81, %f76;
	mul.f32 	%f83, %f82, %f78;
	fma.rn.f32 	%f84, %f74, %f83, %f72;
	add.f32 	%f85, %f70, %f84;
	shfl.sync.down.b32	%r58|%p18, %r56, 1, 31, -1;
	mov.b32 	%r59, %f80;
	shfl.sync.down.b32	%r60|%p19, %r59, 1, 31, -1;
	mov.b32 	%f86, %r60;
	mov.b32 	%r61, %f85;
	shfl.sync.down.b32	%r62|%p20, %r61, 1, 31, -1;
	mov.b32 	%f87, %r62;
	add.s32 	%r19, %r58, %r56;
	max.s32 	%r63, %r19, 1;
	cvt.rn.f32.u32 	%f88, %r63;
	rcp.rn.f32 	%f89, %f88;
	sub.f32 	%f90, %f80, %f86;
	cvt.rn.f32.s32 	%f91, %r58;
	mul.f32 	%f92, %f91, %f86;
	cvt.rn.f32.s32 	%f93, %r56;
	fma.rn.f32 	%f94, %f80, %f93, %f92;
	mul.f32 	%f11, %f94, %f89;
	mul.f32 	%f95, %f90, %f90;
	mul.f32 	%f96, %f95, %f91;
	mul.f32 	%f97, %f96, %f93;
	fma.rn.f32 	%f98, %f89, %f97, %f87;
	add.f32 	%f12, %f85, %f98;
	setp.ne.s32 	%p21, %r18, 0;
	@%p21 bra 	$L__BB0_9;
	shr.u32 	%r64, %r6, 5;
	shl.b32 	%r65, %r64, 3;
	mov.u32 	%r66, _ZZ14welford_kernelIfffEvPKT_PT1_S4_iiiE5s_mem;
	add.s32 	%r67, %r66, %r65;
	st.shared.f32 	[%r67+128], %f11;
	st.shared.f32 	[%r67+132], %f12;
	shl.b32 	%r68, %r64, 2;
	add.s32 	%r69, %r66, %r68;
	st.shared.u32 	[%r69], %r19;
$L__BB0_9:
	bar.sync 	0;
	setp.gt.u32 	%p22, %r6, 31;
	@%p22 bra 	$L__BB0_15;
	shr.u32 	%r71, %r3, 5;
	setp.ge.u32 	%p23, %r6, %r71;
	mov.f32 	%f179, 0f00000000;
	mov.b32 	%r116, 0;
	mov.f32 	%f180, %f179;
	@%p23 bra 	$L__BB0_12;
	shl.b32 	%r72, %r6, 3;
	mov.u32 	%r73, _ZZ14welford_kernelIfffEvPKT_PT1_S4_iiiE5s_mem;
	add.s32 	%r74, %r73, %r72;
	ld.shared.f32 	%f179, [%r74+128];
	ld.shared.f32 	%f180, [%r74+132];
	shl.b32 	%r75, %r18, 2;
	add.s32 	%r76, %r73, %r75;
	ld.shared.u32 	%r116, [%r76];
$L__BB0_12:
	setp.gt.u32 	%p24, %r6, 31;
	@%p24 bra 	$L__BB0_15;
	shfl.sync.down.b32	%r77|%p25, %r116, 16, 31, -1;
	mov.b32 	%r78, %f179;
	shfl.sync.down.b32	%r79|%p26, %r78, 16, 31, -1;
	mov.b32 	%f100, %r79;
	mov.b32 	%r80, %f180;
	shfl.sync.down.b32	%r81|%p27, %r80, 16, 31, -1;
	mov.b32 	%f101, %r81;
	add.s32 	%r82, %r77, %r116;
	max.s32 	%r83, %r82, 1;
	cvt.rn.f32.u32 	%f102, %r83;
	rcp.rn.f32 	%f103, %f102;
	sub.f32 	%f104, %f179, %f100;
	cvt.rn.f32.s32 	%f105, %r77;
	mul.f32 	%f106, %f105, %f100;
	cvt.rn.f32.s32 	%f107, %r116;
	fma.rn.f32 	%f108, %f179, %f107, %f106;
	mul.f32 	%f109, %f108, %f103;
	mul.f32 	%f110, %f104, %f104;
	mul.f32 	%f111, %f110, %f105;
	mul.f32 	%f112, %f111, %f107;
	fma.rn.f32 	%f113, %f103, %f112, %f101;
	add.f32 	%f114, %f180, %f113;
	shfl.sync.down.b32	%r84|%p28, %r82, 8, 31, -1;
	mov.b32 	%r85, %f109;
	shfl.sync.down.b32	%r86|%p29, %r85, 8, 31, -1;
	mov.b32 	%f115, %r86;
	mov.b32 	%r87, %f114;
	shfl.sync.down.b32	%r88|%p30, %r87, 8, 31, -1;
	mov.b32 	%f116, %r88;
	add.s32 	%r89, %r84, %r82;
	max.s32 	%r90, %r89, 1;
	cvt.rn.f32.u32 	%f117, %r90;
	rcp.rn.f32 	%f118, %f117;
	sub.f32 	%f119, %f109, %f115;
	cvt.rn.f32.s32 	%f120, %r84;
	mul.f32 	%f121, %f120, %f115;
	cvt.rn.f32.s32 	%f122, %r82;
	fma.rn.f32 	%f123, %f109, %f122, %f121;
	mul.f32 	%f124, %f123, %f118;
	mul.f32 	%f125, %f119, %f119;
	mul.f32 	%f126, %f125, %f120;
	mul.f32 	%f127, %f126, %f122;
	fma.rn.f32 	%f128, %f118, %f127, %f116;
	add.f32 	%f129, %f114, %f128;
	shfl.sync.down.b32	%r91|%p31, %r89, 4, 31, -1;
	mov.b32 	%r92, %f124;
	shfl.sync.down.b32	%r93|%p32, %r92, 4, 31, -1;
	mov.b32 	%f130, %r93;
	mov.b32 	%r94, %f129;
	shfl.sync.down.b32	%r95|%p33, %r94, 4, 31, -1;
	mov.b32 	%f131, %r95;
	add.s32 	%r96, %r91, %r89;
	max.s32 	%r97, %r96, 1;
	cvt.rn.f32.u32 	%f132, %r97;
	rcp.rn.f32 	%f133, %f132;
	sub.f32 	%f134, %f124, %f130;
	cvt.rn.f32.s32 	%f135, %r91;
	mul.f32 	%f136, %f135, %f130;
	cvt.rn.f32.s32 	%f137, %r89;
	fma.rn.f32 	%f138, %f124, %f137, %f136;
	mul.f32 	%f139, %f138, %f133;
	mul.f32 	%f140, %f134, %f134;
	mul.f32 	%f141, %f140, %f135;
	mul.f32 	%f142, %f141, %f137;
	fma.rn.f32 	%f143, %f133, %f142, %f131;
	add.f32 	%f144, %f129, %f143;
	shfl.sync.down.b32	%r98|%p34, %r96, 2, 31, -1;
	mov.b32 	%r99, %f139;
	shfl.sync.down.b32	%r100|%p35, %r99, 2, 31, -1;
	mov.b32 	%f145, %r100;
	mov.b32 	%r101, %f144;
	shfl.sync.down.b32	%r102|%p36, %r101, 2, 31, -1;
	mov.b32 	%f146, %r102;
	add.s32 	%r103, %r98, %r96;
	max.s32 	%r104, %r103, 1;
	cvt.rn.f32.u32 	%f147, %r104;
	rcp.rn.f32 	%f148, %f147;
	sub.f32 	%f149, %f139, %f145;
	cvt.rn.f32.s32 	%f150, %r98;
	mul.f32 	%f151, %f150, %f145;
	cvt.rn.f32.s32 	%f152, %r96;
	fma.rn.f32 	%f153, %f139, %f152, %f151;
	mul.f32 	%f154, %f153, %f148;
	mul.f32 	%f155, %f149, %f149;
	mul.f32 	%f156, %f155, %f150;
	mul.f32 	%f157, %f156, %f152;
	fma.rn.f32 	%f158, %f148, %f157, %f146;
	add.f32 	%f159, %f144, %f158;
	shfl.sync.down.b32	%r105|%p37, %r103, 1, 31, -1;
	mov.b32 	%r106, %f154;
	shfl.sync.down.b32	%r107|%p38, %r106, 1, 31, -1;
	mov.b32 	%f160, %r107;
	mov.b32 	%r108, %f159;
	shfl.sync.down.b32	%r109|%p39, %r108, 1, 31, -1;
	mov.b32 	%f161, %r109;
	add.s32 	%r22, %r105, %r103;
	max.s32 	%r110, %r22, 1;
	cvt.rn.f32.u32 	%f162, %r110;
	rcp.rn.f32 	%f163, %f162;
	sub.f32 	%f164, %f154, %f160;
	cvt.rn.f32.s32 	%f165, %r105;
	mul.f32 	%f166, %f165, %f160;
	cvt.rn.f32.s32 	%f167, %r103;
	fma.rn.f32 	%f168, %f154, %f167, %f166;
	mul.f32 	%f17, %f168, %f163;
	mul.f32 	%f169, %f164, %f164;
	mul.f32 	%f170, %f169, %f165;
	mul.f32 	%f171, %f170, %f167;
	fma.rn.f32 	%f172, %f163, %f171, %f161;
	add.f32 	%f18, %f159, %f172;
	setp.ne.s32 	%p40, %r6, 0;
	@%p40 bra 	$L__BB0_15;
	mov.u32 	%r111, %ctaid.x;
	cvta.to.global.u64 	%rd7, %rd3;
	mul.wide.u32 	%rd8, %r111, 4;
	add.s64 	%rd9, %rd7, %rd8;
	st.global.f32 	[%rd9], %f17;
	cvt.rn.f32.s32 	%f173, %r22;
	div.rn.f32 	%f174, %f18, %f173;
	cvta.to.global.u64 	%rd10, %rd4;
	add.s64 	%rd11, %rd10, %rd8;
	st.global.f32 	[%rd11], %f174;
$L__BB0_15:
	ret;

}


// ===== COMPILED SASS (sm_100) =====

	.target	sm_100

	.elftype	@"ET_EXEC"


//--------------------- .note.nv.tkinfo           --------------------------
	.section	.note.nv.tkinfo,"",@"SHT_NOTE"
	.sectionflags	@"SHF_NOTE_NV_TKINFO"
	.tkinfo
        /*0018*/ 	.word	0x00000002
        /*0030*/ 	.string	""
        /*0030*/ 	.string	"ptxas"
        /*0030*/ 	.string	"Cuda compilation tools, release 13.0, V13.0.88"
        /*0030*/ 	.string	"Build cuda_13.0.r13.0/compiler.36424714_0"
        /*0030*/ 	.string	"-arch sm_100 -m 64 "



//--------------------- .note.nv.cuinfo           --------------------------
	.section	.note.nv.cuinfo,"",@"SHT_NOTE"
	.sectionflags	@"SHF_NOTE_NV_CUINFO"
        /*0018*/ 	.short	0x0002
        /*001a*/ 	.short	0x0064
        /*001c*/ 	.short	0x0082
	.zero		2


//--------------------- .nv.info                  --------------------------
	.section	.nv.info,"",@"SHT_CUDA_INFO"
	.align	4


	//----- nvinfo : EIATTR_REGCOUNT
	.align		4
        /*0000*/ 	.byte	0x04, 0x2f
        /*0002*/ 	.short	(.L_1 - .L_0)
	.align		4
.L_0:
        /*0004*/ 	.word	index@(_Z14welford_kernelIfffEvPKT_PT1_S4_iii)
        /*0008*/ 	.word	0x0000001a


	//----- nvinfo : EIATTR_FRAME_SIZE
	.align		4
.L_1:
        /*000c*/ 	.byte	0x04, 0x11
        /*000e*/ 	.short	(.L_3 - .L_2)
	.align		4
.L_2:
        /*0010*/ 	.word	index@($__internal_1_$__cuda_sm3x_div_rn_noftz_f32_slowpath)
        /*0014*/ 	.word	0x00000000


	//----- nvinfo : EIATTR_FRAME_SIZE
	.align		4
.L_3:
        /*0018*/ 	.byte	0x04, 0x11
        /*001a*/ 	.short	(.L_5 - .L_4)
	.align		4
.L_4:
        /*001c*/ 	.word	index@($__internal_0_$__cuda_sm20_rcp_rn_f32_slowpath)
        /*0020*/ 	.word	0x00000000


	//----- nvinfo : EIATTR_FRAME_SIZE
	.align		4
.L_5:
        /*0024*/ 	.byte	0x04, 0x11
        /*0026*/ 	.short	(.L_7 - .L_6)
	.align		4
.L_6:
        /*0028*/ 	.word	index@(_Z14welford_kernelIfffEvPKT_PT1_S4_iii)
        /*002c*/ 	.word	0x00000000


	//----- nvinfo : EIATTR_MIN_STACK_SIZE
	.align		4
.L_7:
        /*0030*/ 	.byte	0x04, 0x12
        /*0032*/ 	.short	(.L_9 - .L_8)
	.align		4
.L_8:
        /*0034*/ 	.word	index@(_Z14welford_kernelIfffEvPKT_PT1_S4_iii)
        /*0038*/ 	.word	0x00000000
.L_9:


//--------------------- .nv.compat                --------------------------
	.section	.nv.compat,"",@"SHT_CUDA_COMPAT_INFO"
	.align	4
        /*0000*/ 	.byte	0x02, 0x09, 0x00, 0x00, 0x02, 0x02, 0x01, 0x00, 0x02, 0x05, 0x05, 0x00, 0x03, 0x07, 0x01, 0x01
        /*0010*/ 	.byte	0x02, 0x03, 0x00, 0x00, 0x02, 0x06, 0x01, 0x00, 0x04, 0x0b, 0x08, 0x00, 0x01, 0x00, 0x00, 0x00
        /*0020*/ 	.byte	0x00, 0x00, 0x00, 0x00


//--------------------- .nv.info._Z14welford_kernelIfffEvPKT_PT1_S4_iii --------------------------
	.section	.nv.info._Z14welford_kernelIfffEvPKT_PT1_S4_iii,"",@"SHT_CUDA_INFO"
	.sectionflags	@""
	.align	4


	//----- nvinfo : EIATTR_CUDA_API_VERSION
	.align		4
        /*0000*/ 	.byte	0x04, 0x37
        /*0002*/ 	.short	(.L_11 - .L_10)
.L_10:
        /*0004*/ 	.word	0x00000082


	//----- nvinfo : EIATTR_KPARAM_INFO
	.align		4
.L_11:
        /*0008*/ 	.byte	0x04, 0x17
        /*000a*/ 	.short	(.L_13 - .L_12)
.L_12:
        /*000c*/ 	.word	0x00000000
        /*0010*/ 	.short	0x0005
        /*0012*/ 	.short	0x0020
        /*0014*/ 	.byte	0x00, 0xf0, 0x11, 0x00


	//----- nvinfo : EIATTR_KPARAM_INFO
	.align		4
.L_13:
        /*0018*/ 	.byte	0x04, 0x17
        /*001a*/ 	.short	(.L_15 - .L_14)
.L_14:
        /*001c*/ 	.word	0x00000000
        /*0020*/ 	.short	0x0004
        /*0022*/ 	.short	0x001c
        /*0024*/ 	.byte	0x00, 0xf0, 0x11, 0x00


	//----- nvinfo : EIATTR_KPARAM_INFO
	.align		4
.L_15:
        /*0028*/ 	.byte	0x04, 0x17
        /*002a*/ 	.short	(.L_17 - .L_16)
.L_16:
        /*002c*/ 	.word	0x00000000
        /*0030*/ 	.short	0x0003
        /*0032*/ 	.short	0x0018
        /*0034*/ 	.byte	0x00, 0xf0, 0x11, 0x00


	//----- nvinfo : EIATTR_KPARAM_INFO
	.align		4
.L_17:
        /*0038*/ 	.byte	0x04, 0x17
        /*003a*/ 	.short	(.L_19 - .L_18)
.L_18:
        /*003c*/ 	.word	0x00000000
        /*0040*/ 	.short	0x0002
        /*0042*/ 	.short	0x0010
        /*0044*/ 	.byte	0x00, 0xf5, 0x21, 0x00


	//----- nvinfo : EIATTR_KPARAM_INFO
	.align		4
.L_19:
        /*0048*/ 	.byte	0x04, 0x17
        /*004a*/ 	.short	(.L_21 - .L_20)
.L_20:
        /*004c*/ 	.word	0x00000000
        /*0050*/ 	.short	0x0001
        /*0052*/ 	.short	0x0008
        /*0054*/ 	.byte	0x00, 0xf5, 0x21, 0x00


	//----- nvinfo : EIATTR_KPARAM_INFO
	.align		4
.L_21:
        /*0058*/ 	.byte	0x04, 0x17
        /*005a*/ 	.short	(.L_23 - .L_22)
.L_22:
        /*005c*/ 	.word	0x00000000
        /*0060*/ 	.short	0x0000
        /*0062*/ 	.short	0x0000
        /*0064*/ 	.byte	0x00, 0xf5, 0x21, 0x00


	//----- nvinfo : EIATTR_SPARSE_MMA_MASK
	.align		4
.L_23:
        /*0068*/ 	.byte	0x03, 0x50
        /*006a*/ 	.short	0x0000


	//----- nvinfo : EIATTR_MAXREG_COUNT
	.align		4
        /*006c*/ 	.byte	0x03, 0x1b
        /*006e*/ 	.short	0x00ff


	//----- nvinfo : EIATTR_NUM_BARRIERS
	.align		4
        /*0070*/ 	.byte	0x02, 0x4c
        /*0072*/ 	.byte	0x01
	.zero		1


	//----- nvinfo : EIATTR_MERCURY_ISA_VERSION
	.align		4
        /*0074*/ 	.byte	0x03, 0x5f
        /*0076*/ 	.short	0x0101


	//----- nvinfo : EIATTR_COOP_GROUP_MASK_REGIDS
	.align		4
        /*0078*/ 	.byte	0x04, 0x29
        /*007a*/ 	.short	(.L_25 - .L_24)


	//   ....[0]....
.L_24:
        /*007c*/ 	.word	0xffffffff


	//   ....[1]....
        /*0080*/ 	.word	0xffffffff


	//   ....[2]....
        /*0084*/ 	.word	0xffffffff


	//   ....[3]....
        /*0088*/ 	.word	0xffffffff


	//   ....[4]....
        /*008c*/ 	.word	0xffffffff


	//   ....[5]....
        /*0090*/ 	.word	0xffffffff


	//   ....[6]....
        /*0094*/ 	.word	0xffffffff


	//   ....[7]....
        /*0098*/ 	.word	0xffffffff


	//   ....[8]....
        /*009c*/ 	.word	0xffffffff


	//   ....[9]....
        /*00a0*/ 	.word	0xffffffff


	//   ....[10]....
        /*00a4*/ 	.word	0xffffffff


	//   ....[11]....
        /*00a8*/ 	.word	0xffffffff


	//   ....[12]....
        /*00ac*/ 	.word	0xffffffff


	//   ....[13]....
        /*00b0*/ 	.word	0xffffffff


	//   ....[14]....
        /*00b4*/ 	.word	0xffffffff


	//   ....[15]....
        /*00b8*/ 	.word	0xffffffff


	//   ....[16]....
        /*00bc*/ 	.word	0xffffffff


	//   ....[17]....
        /*00c0*/ 	.word	0xffffffff


	//   ....[18]....
        /*00c4*/ 	.word	0xffffffff


	//   ....[19]....
        /*00c8*/ 	.word	0xffffffff


	//   ....[20]....
        /*00cc*/ 	.word	0xffffffff


	//   ....[21]....
        /*00d0*/ 	.word	0xffffffff


	//   ....[22]....
        /*00d4*/ 	.word	0xffffffff


	//   ....[23]....
        /*00d8*/ 	.word	0xffffffff


	//   ....[24]....
        /*00dc*/ 	.word	0xffffffff


	//   ....[25]....
        /*00e0*/ 	.word	0xffffffff


	//   ....[26]....
        /*00e4*/ 	.word	0xffffffff


	//   ....[27]....
        /*00e8*/ 	.word	0xffffffff


	//   ....[28]....
        /*00ec*/ 	.word	0xffffffff


	//   ....[29]....
        /*00f0*/ 	.word	0xffffffff


	//----- nvinfo : EIATTR_COOP_GROUP_INSTR_OFFSETS
	.align		4
.L_25:
        /*00f4*/ 	.byte	0x04, 0x28
        /*00f6*/ 	.short	(.L_27 - .L_26)


	//   ....[0]....
.L_26:
        /*00f8*/ 	.word	0x000003a0


	//   ....[1]....
        /*00fc*/ 	.word	0x000003d0


	//   ....[2]....
        /*0100*/ 	.word	0x000003e0


	//   ....[3]....
        /*0104*/ 	.word	0x000004f0


	//   ....[4]....
        /*0108*/ 	.word	0x000005b0


	//   ....[5]....
        /*010c*/ 	.word	0x000005e0


	//   ....[6]....
        /*0110*/ 	.word	0x000006e0


	//   ....[7]....
        /*0114*/ 	.word	0x000007a0


	//   ....[8]....
        /*0118*/ 	.word	0x000007d0


	//   ....[9]....
        /*011c*/ 	.word	0x000008d0


	//   ....[10]....
        /*0120*/ 	.word	0x00000990


	//   ....[11]....
        /*0124*/ 	.word	0x000009c0


	//   ....[12]....
        /*0128*/ 	.word	0x00000ac0


	//   ....[13]....
        /*012c*/ 	.word	0x00000b80


	//   ....[14]....
        /*0130*/ 	.word	0x00000bb0


	//   ....[15]....
        /*0134*/ 	.word	0x00000ef0


	//   ....[16]....
        /*0138*/ 	.word	0x00000f10


	//   ....[17]....
        /*013c*/ 	.word	0x00000f20


	//   ....[18]....
        /*0140*/ 	.word	0x00001030


	//   ....[19]....
        /*0144*/ 	.word	0x00001100


	//   ....[20]....
        /*0148*/ 	.word	0x00001120


	//   ....[21]....
        /*014c*/ 	.word	0x00001220


	//   ....[22]....
        /*0150*/ 	.word	0x000012f0


	//   ....[23]....
        /*0154*/ 	.word	0x00001310


	//   ....[24]....
        /*0158*/ 	.word	0x00001410


	//   ....[25]....
        /*015c*/ 	.word	0x000014e0


	//   ....[26]....
        /*0160*/ 	.word	0x00001500


	//   ....[27]....
        /*0164*/ 	.word	0x00001600


	//   ....[28]....
        /*0168*/ 	.word	0x000016d0


	//   ....[29]....
        /*016c*/ 	.word	0x000016f0


	//----- nvinfo : EIATTR_VRC_CTA_INIT_COUNT
	.align		4
.L_27:
        /*0170*/ 	.byte	0x02, 0x4a
	.zero		1
	.zero		1


	//----- nvinfo : EIATTR_EXIT_INSTR_OFFSETS
	.align		4
        /*0174*/ 	.byte	0x04, 0x1c
        /*0176*/ 	.short	(.L_29 - .L_28)


	//   ....[0]....
.L_28:
        /*0178*/ 	.word	0x00000e10


	//   ....[1]....
        /*017c*/ 	.word	0x00000ee0


	//   ....[2]....
        /*0180*/ 	.word	0x00001810


	//   ....[3]....
        /*0184*/ 	.word	0x00001a30


	//----- nvinfo : EIATTR_CRS_STACK_SIZE
	.align		4
.L_29:
        /*0188*/ 	.byte	0x04, 0x1e
        /*018a*/ 	.short	(.L_31 - .L_30)
.L_30:
        /*018c*/ 	.word	0x00000000


	//----- nvinfo : EIATTR_CBANK_PARAM_SIZE
	.align		4
.L_31:
        /*0190*/ 	.byte	0x03, 0x19
        /*0192*/ 	.short	0x0024


	//----- nvinfo : EIATTR_PARAM_CBANK
	.align		4
        /*0194*/ 	.byte	0x04, 0x0a
        /*0196*/ 	.short	(.L_33 - .L_32)
	.align		4
.L_32:
        /*0198*/ 	.word	index@(.nv.constant0._Z14welford_kernelIfffEvPKT_PT1_S4_iii)
        /*019c*/ 	.short	0x0380
        /*019e*/ 	.short	0x0024


	//----- nvinfo : EIATTR_SW_WAR
	.align		4
.L_33:
        /*01a0*/ 	.byte	0x04, 0x36
        /*01a2*/ 	.short	(.L_35 - .L_34)
.L_34:
        /*01a4*/ 	.word	0x00000008
.L_35:


//--------------------- .nv.callgraph             --------------------------
	.section	.nv.callgraph,"",@"SHT_CUDA_CALLGRAPH"
	.align	4
	.sectionentsize	8
	.align		4
        /*0000*/ 	.word	0x00000000
	.align		4
        /*0004*/ 	.word	0xffffffff
	.align		4
        /*0008*/ 	.word	0x00000000
	.align		4
        /*000c*/ 	.word	0xfffffffe
	.align		4
        /*0010*/ 	.word	0x00000000
	.align		4
        /*0014*/ 	.word	0xfffffffd
	.align		4
        /*0018*/ 	.word	0x00000000
	.align		4
        /*001c*/ 	.word	0xfffffffc


//--------------------- .text._Z14welford_kernelIfffEvPKT_PT1_S4_iii --------------------------
	.section	.text._Z14welford_kernelIfffEvPKT_PT1_S4_iii,"ax",@progbits
	.align	128
        .global         _Z14welford_kernelIfffEvPKT_PT1_S4_iii
        .type           _Z14welford_kernelIfffEvPKT_PT1_S4_iii,@function
        .size           _Z14welford_kernelIfffEvPKT_PT1_S4_iii,(.L_x_58 - _Z14welford_kernelIfffEvPKT_PT1_S4_iii)
        .other          _Z14welford_kernelIfffEvPKT_PT1_S4_iii,@"STO_CUDA_ENTRY STV_DEFAULT"
_Z14welford_kernelIfffEvPKT_PT1_S4_iii:
.text._Z14welford_kernelIfffEvPKT_PT1_S4_iii:
[----:B------:R-:W-:Y:S01]  /*0000*/  LDC R1, c[0x0][0x37c] ;  /* 0x0000df00ff017b82 */ /* 0x000fe20000000800 */
[----:B------:R-:W0:Y:S01]  /*0010*/  S2R R9, SR_TID.Y ;  /* 0x0000000000097919 */ /* 0x000e220000002200 */
[----:B------:R-:W0:Y:S01]  /*0020*/  LDCU UR4, c[0x0][0x398] ;  /* 0x00007300ff0477ac */ /* 0x000e220008000800 */
[----:B------:R-:W-:Y:S01]  /*0030*/  BSSY.RECONVERGENT B0, `(.L_x_0) ;  /* 0x0000034000007945 */ /* 0x000fe20003800200 */
[----:B------:R-:W-:Y:S01]  /*0040*/  HFMA2 R19, -RZ, RZ, 0, 0 ;  /* 0x00000000ff137431 */ /* 0x000fe200000001ff */
[----:B------:R-:W1:Y:S01]  /*0050*/  S2R R5, SR_TID.X ;  /* 0x0000000000057919 */ /* 0x000e620000002100 */
[----:B------:R-:W2:Y:S01]  /*0060*/  LDCU UR5, c[0x0][0x360] ;  /* 0x00006c00ff0577ac */ /* 0x000ea20008000800 */
[----:B------:R-:W-:Y:S01]  /*0070*/  CS2R R14, SRZ ;  /* 0x00000000000e7805 */ /* 0x000fe2000001ff00 */
[----:B------:R-:W2:Y:S01]  /*0080*/  LDCU UR8, c[0x0][0x364] ;  /* 0x00006c80ff0877ac */ /* 0x000ea20008000800 */
[----:B------:R-:W3:Y:S01]  /*0090*/  LDCU.64 UR6, c[0x0][0x358] ;  /* 0x00006b00ff0677ac */ /* 0x000ee20008000a00 */
[----:B------:R-:W4:Y:S01]  /*00a0*/  LDCU UR10, c[0x0][0x3a0] ;  /* 0x00007400ff0a77ac */ /* 0x000f220008000800 */
[----:B0-----:R-:W-:Y:S01]  /*00b0*/  ISETP.GE.AND P0, PT, R9, UR4, PT ;  /* 0x0000000409007c0c */ /* 0x001fe2000bf06270 */
[----:B--2---:R-:W-:-:S02]  /*00c0*/  UIMAD UR4, UR5, UR8, URZ ;  /* 0x00000008050472a4 */ /* 0x004fc4000f8e02ff */
[----:B-1----:R-:W-:-:S10]  /*00d0*/  IMAD R4, R9, UR5, R5 ;  /* 0x0000000509047c24 */ /* 0x002fd4000f8e0205 */
[----:B---34-:R-:W-:Y:S05]  /*00e0*/  @P0 BRA `(.L_x_1) ;  /* 0x0000000000a00947 */ /* 0x018fea0003800000 */
[----:B------:R-:W0:Y:S01]  /*00f0*/  S2R R8, SR_CTAID.X ;  /* 0x0000000000087919 */ /* 0x000e220000002500 */
[----:B------:R-:W-:Y:S01]  /*0100*/  IMAD.MOV.U32 R19, RZ, RZ, RZ ;  /* 0x000000ffff137224 */ /* 0x000fe200078e00ff */
[----:B------:R-:W-:-:S07]  /*0110*/  CS2R R14, SRZ ;  /* 0x00000000000e7805 */ /* 0x000fce000001ff00 */
.L_x_7:
[----:B------:R-:W1:Y:S01]  /*0120*/  LDCU UR9, c[0x0][0x3a0] ;  /* 0x00007400ff0977ac */ /* 0x000e620008000800 */
[----:B------:R-:W-:Y:S01]  /*0130*/  BSSY.RECONVERGENT B1, `(.L_x_2) ;  /* 0x000001f000017945 */ /* 0x000fe20003800200 */
[----:B-1----:R-:W-:-:S13]  /*0140*/  ISETP.GE.AND P0, PT, R5, UR9, PT ;  /* 0x0000000905007c0c */ /* 0x002fda000bf06270 */
[----:B------:R-:W-:Y:S05]  /*0150*/  @P0 BRA `(.L_x_3) ;  /* 0x0000000000700947 */ /* 0x000fea0003800000 */
[----:B------:R-:W1:Y:S01]  /*0160*/  LDC.64 R6, c[0x0][0x380] ;  /* 0x0000e000ff067b82 */ /* 0x000e620000000a00 */
[----:B------:R-:W0:Y:S01]  /*0170*/  LDCU UR9, c[0x0][0x39c] ;  /* 0x00007380ff0977ac */ /* 0x000e220008000800 */
[----:B------:R-:W-:Y:S01]  /*0180*/  MOV R10, R5 ;  /* 0x00000005000a7202 */ /* 0x000fe20000000f00 */
[----:B0-----:R-:W-:-:S07]  /*0190*/  IMAD R11, R9, UR9, R8 ;  /* 0x00000009090b7c24 */ /* 0x001fce000f8e0208 */
.L_x_6:
[----:B------:R-:W-:-:S04]  /*01a0*/  IMAD R3, R11, UR10, R10 ;  /* 0x0000000a0b037c24 */ /* 0x000fc8000f8e020a */
[----:B-1----:R-:W-:-:S05]  /*01b0*/  IMAD.WIDE R2, R3, 0x4, R6 ;  /* 0x0000000403027825 */ /* 0x002fca00078e0206 */
[----:B------:R0:W2:Y:S01]  /*01c0*/  LDG.E.CONSTANT R13, desc[UR6][R2.64] ;  /* 0x00000006020d7981 */ /* 0x0000a2000c1e9900 */
[----:B------:R-:W-:Y:S01]  /*01d0*/  VIADD R19, R19, 0x1 ;  /* 0x0000000113137836 */ /* 0x000fe20000000000 */
[----:B------:R-:W-:Y:S01]  /*01e0*/  IADD3 R10, PT, PT, R10, UR5, RZ ;  /* 0x000000050a0a7c10 */ /* 0x000fe2000fffe0ff */
[----:B------:R-:W-:Y:S03]  /*01f0*/  BSSY.RECONVERGENT B2, `(.L_x_4) ;  /* 0x000000e000027945 */ /* 0x000fe60003800200 */
[----:B------:R-:W-:Y:S02]  /*0200*/  ISETP.GE.AND P2, PT, R10, UR10, PT ;  /* 0x0000000a0a007c0c */ /* 0x000fe4000bf46270 */
[----:B0-----:R-:W-:-:S04]  /*0210*/  I2FP.F32.S32 R3, R19 ;  /* 0x0000001300037245 */ /* 0x001fc80000201400 */
[----:B------:R-:W0:Y:S02]  /*0220*/  MUFU.RCP R12, R3 ;  /* 0x00000003000c7308 */ /* 0x000e240000001000 */
[----:B0-----:R-:W-:-:S04]  /*0230*/  FFMA R17, -R3, R12, 1 ;  /* 0x3f80000003117423 */ /* 0x001fc8000000010c */
[----:B------:R-:W-:Y:S01]  /*0240*/  FFMA R17, R12, R17, R12 ;  /* 0x000000110c117223 */ /* 0x000fe2000000000c */
[----:B--2---:R-:W-:-:S04]  /*0250*/  FADD R0, R13, -R14 ;  /* 0x8000000e0d007221 */ /* 0x004fc80000000000 */
[----:B------:R-:W0:Y:S01]  /*0260*/  FCHK P0, R0, R3 ;  /* 0x0000000300007302 */ /* 0x000e220000000000 */
[----:B------:R-:W-:-:S04]  /*0270*/  FFMA R12, R0, R17, RZ ;  /* 0x00000011000c7223 */ /* 0x000fc800000000ff */
[----:B------:R-:W-:-:S04]  /*0280*/  FFMA R2, -R3, R12, R0 ;  /* 0x0000000c03027223 */ /* 0x000fc80000000100 */
[----:B------:R-:W-:Y:S01]  /*0290*/  FFMA R17, R17, R2, R12 ;  /* 0x0000000211117223 */ /* 0x000fe2000000000c */
[----:B0-----:R-:W-:Y:S06]  /*02a0*/  @!P0 BRA `(.L_x_5) ;  /* 0x0000000000088947 */ /* 0x001fec0003800000 */
[----:B------:R-:W-:-:S07]  /*02b0*/  MOV R12, 0x2d0 ;  /* 0x000002d0000c7802 */ /* 0x000fce0000000f00 */
[----:B------:R-:W-:Y:S05]  /*02c0*/  CALL.REL.NOINC `($__internal_1_$__cuda_sm3x_div_rn_noftz_f32_slowpath) ;  /* 0x0000001800b07944 */ /* 0x000fea0003c00000 */
.L_x_5:
[----:B------:R-:W-:Y:S05]  /*02d0*/  BSYNC.RECONVERGENT B2 ;  /* 0x0000000000027941 */ /* 0x000fea0003800200 */
.L_x_4:
[----:B------:R-:W-:-:S04]  /*02e0*/  FADD R14, R17, R14 ;  /* 0x0000000e110e7221 */ /* 0x000fc80000000000 */
[----:B------:R-:W-:-:S04]  /*02f0*/  FADD R13, R13, -R14 ;  /* 0x8000000e0d0d7221 */ /* 0x000fc80000000000 */
[----:B------:R-:W-:Y:S01]  /*0300*/  FFMA R15, R0, R13, R15 ;  /* 0x0000000d000f7223 */ /* 0x000fe2000000000f */
[----:B------:R-:W-:Y:S06]  /*0310*/  @!P2 BRA `(.L_x_6) ;  /* 0xfffffffc00a0a947 */ /* 0x000fec000383ffff */
.L_x_3:
[----:B------:R-:W-:Y:S05]  /*0320*/  BSYNC.RECONVERGENT B1 ;  /* 0x0000000000017941 */ /* 0x000fea0003800200 */
.L_x_2:
[----:B------:R-:W1:Y:S01]  /*0330*/  LDCU UR9, c[0x0][0x398] ;  /* 0x00007300ff0977ac */ /* 0x000e620008000800 */
[----:B------:R-:W-:-:S05]  /*0340*/  VIADD R9, R9, UR8 ;  /* 0x0000000809097c36 */ /* 0x000fca0008000000 */
[----:B-1----:R-:W-:-:S13]  /*0350*/  ISETP.GE.AND P0, PT, R9, UR9, PT ;  /* 0x0000000909007c0c */ /* 0x002fda000bf06270 */
[----:B------:R-:W-:Y:S05]  /*0360*/  @!P0 BRA `(.L_x_7) ;  /* 0xfffffffc006c8947 */ /* 0x000fea000383ffff */
.L_x_1:
[----:B------:R-:W-:Y:S05]  /*0370*/  BSYNC.RECONVERGENT B0 ;  /* 0x0000000000007941 */ /* 0x000fea0003800200 */
.L_x_0:
[----:B------:R-:W-:-:S09]  /*0380*/  UISETP.GE.U32.AND UP0, UPT, UR4, 0x21, UPT ;  /* 0x000000210400788c */ /* 0x000fd2000bf06070 */
[----:B------:R-:W-:Y:S05]  /*0390*/  BRA.U !UP0, `(.L_x_8) ;  /* 0x0000000908cc7547 */ /* 0x000fea000b800000 */
[----:B------:R-:W1:Y:S01]  /*03a0*/  SHFL.DOWN PT, R2, R19, 0x10, 0x1f ;  /* 0x0a001f0013027f89 */ /* 0x000e6200000e0000 */
[----:B------:R-:W-:Y:S01]  /*03b0*/  BSSY.RECONVERGENT B0, `(.L_x_9) ;  /* 0x0000013000007945 */ /* 0x000fe20003800200 */
[----:B------:R-:W-:Y:S02]  /*03c0*/  LOP3.LUT R3, R4, 0x1f, RZ, 0xc0, !PT ;  /* 0x0000001f04037812 */ /* 0x000fe400078ec0ff */
[----:B------:R2:W3:Y:S04]  /*03d0*/  SHFL.DOWN PT, R17, R14, 0x10, 0x1f ;  /* 0x0a001f000e117f89 */ /* 0x0004e800000e0000 */
[----:B------:R2:W4:Y:S01]  /*03e0*/  SHFL.DOWN PT, R16, R15, 0x10, 0x1f ;  /* 0x0a001f000f107f89 */ /* 0x00052200000e0000 */
[----:B-1----:R-:W-:-:S04]  /*03f0*/  IADD3 R9, PT, PT, R2, R19, RZ ;  /* 0x0000001302097210 */ /* 0x002fc80007ffe0ff */
[----:B------:R-:W-:-:S04]  /*0400*/  VIMNMX R0, PT, PT, R9, 0x1, !PT ;  /* 0x0000000109007848 */ /* 0x000fc80007fe0100 */
[----:B------:R-:W-:-:S05]  /*0410*/  I2FP.F32.U32 R6, R0 ;  /* 0x0000000000067245 */ /* 0x000fca0000201000 */
[----:B------:R-:W-:-:S05]  /*0420*/  VIADD R0, R6, 0x1800000 ;  /* 0x0180000006007836 */ /* 0x000fca0000000000 */
[----:B------:R-:W-:-:S04]  /*0430*/  LOP3.LUT R0, R0, 0x7f800000, RZ, 0xc0, !PT ;  /* 0x7f80000000007812 */ /* 0x000fc800078ec0ff */
[----:B------:R-:W-:-:S13]  /*0440*/  ISETP.GT.U32.AND P0, PT, R0, 0x1ffffff, PT ;  /* 0x01ffffff0000780c */ /* 0x000fda0003f04070 */
[----:B--234-:R-:W-:Y:S05]  /*0450*/  @P0 BRA `(.L_x_10) ;  /* 0x0000000000100947 */ /* 0x01cfea0003800000 */
[----:B------:R-:W-:Y:S02]  /*0460*/  MOV R0, R6 ;  /* 0x0000000600007202 */ /* 0x000fe40000000f00 */
[----:B------:R-:W-:-:S07]  /*0470*/  MOV R6, 0x490 ;  /* 0x0000049000067802 */ /* 0x000fce0000000f00 */
[----:B0-----:R-:W-:Y:S05]  /*0480*/  CALL.REL.NOINC `($__internal_0_$__cuda_sm20_rcp_rn_f32_slowpath) ;  /* 0x00000014006c7944 */ /* 0x001fea0003c00000 */
[----:B------:R-:W-:Y:S05]  /*0490*/  BRA `(.L_x_11) ;  /* 0x0000000000107947 */ /* 0x000fea0003800000 */
.L_x_10:
[----:B------:R-:W1:Y:S02]  /*04a0*/  MUFU.RCP R7, R6 ;  /* 0x0000000600077308 */ /* 0x000e640000001000 */
[----:B-1----:R-:W-:-:S04]  /*04b0*/  FFMA R0, R6, R7, -1 ;  /* 0xbf80000006007423 */ /* 0x002fc80000000007 */
[----:B------:R-:W-:-:S04]  /*04c0*/  FADD.FTZ R0, -R0, -RZ ;  /* 0x800000ff00007221 */ /* 0x000fc80000010100 */
[----:B------:R-:W-:-:S07]  /*04d0*/  FFMA R7, R7, R0, R7 ;  /* 0x0000000007077223 */ /* 0x000fce0000000007 */
.L_x_11:
[----:B------:R-:W-:Y:S05]  /*04e0*/  BSYNC.RECONVERGENT B0 ;  /* 0x0000000000007941 */ /* 0x000fea0003800200 */
.L_x_9:
[----:B------:R-:W1:Y:S01]  /*04f0*/  SHFL.DOWN PT, R10, R9, 0x8, 0x1f ;  /* 0x09001f00090a7f89 */ /* 0x000e6200000e0000 */
[C---:B------:R-:W-:Y:S01]  /*0500*/  FADD R0, -R17.reuse, R14 ;  /* 0x0000000e11007221 */ /* 0x040fe20000000100 */
[----:B------:R-:W-:Y:S01]  /*0510*/  I2FP.F32.S32 R2, R2 ;  /* 0x0000000200027245 */ /* 0x000fe20000201400 */
[----:B------:R-:W-:Y:S02]  /*0520*/  BSSY.RECONVERGENT B0, `(.L_x_12) ;  /* 0x000001b000007945 */ /* 0x000fe40003800200 */
[----:B------:R-:W-:Y:S01]  /*0530*/  FMUL R5, R0, R0 ;  /* 0x0000000000057220 */ /* 0x000fe20000400000 */
[----:B------:R-:W-:Y:S01]  /*0540*/  I2FP.F32.S32 R0, R19 ;  /* 0x0000001300007245 */ /* 0x000fe20000201400 */
[----:B------:R-:W-:Y:S02]  /*0550*/  FMUL R17, R17, R2 ;  /* 0x0000000211117220 */ /* 0x000fe40000400000 */
[----:B------:R-:W-:Y:S02]  /*0560*/  FMUL R5, R2, R5 ;  /* 0x0000000502057220 */ /* 0x000fe40000400000 */
[----:B------:R-:W-:-:S02]  /*0570*/  FFMA R14, R0, R14, R17 ;  /* 0x0000000e000e7223 */ /* 0x000fc40000000011 */
[----:B------:R-:W-:Y:S02]  /*0580*/  FMUL R5, R0, R5 ;  /* 0x0000000500057220 */ /* 0x000fe40000400000 */
[-C--:B------:R-:W-:Y:S02]  /*0590*/  FMUL R14, R14, R7.reuse ;  /* 0x000000070e0e7220 */ /* 0x080fe40000400000 */
[----:B------:R-:W-:-:S03]  /*05a0*/  FFMA R16, R5, R7, R16 ;  /* 0x0000000705107223 */ /* 0x000fc60000000010 */
[----:B------:R2:W3:Y:S01]  /*05b0*/  SHFL.DOWN PT, R19, R14, 0x8, 0x1f ;  /* 0x09001f000e137f89 */ /* 0x0004e200000e0000 */
[----:B------:R-:W-:Y:S01]  /*05c0*/  FADD R16, R16, R15 ;  /* 0x0000000f10107221 */ /* 0x000fe20000000000 */
[----:B-1----:R-:W-:-:S04]  /*05d0*/  IMAD.IADD R2, R9, 0x1, R10 ;  /* 0x0000000109027824 */ /* 0x002fc800078e020a */
[----:B------:R2:W1:Y:S01]  /*05e0*/  SHFL.DOWN PT, R17, R16, 0x8, 0x1f ;  /* 0x09001f0010117f89 */ /* 0x00046200000e0000 */
[----:B------:R-:W-:-:S04]  /*05f0*/  VIMNMX R0, PT, PT, R2, 0x1, !PT ;  /* 0x0000000102007848 */ /* 0x000fc80007fe0100 */
[----:B------:R-:W-:-:S04]  /*0600*/  I2FP.F32.U32 R6, R0 ;  /* 0x0000000000067245 */ /* 0x000fc80000201000 */
[----:B------:R-:W-:-:S04]  /*0610*/  IADD3 R0, PT, PT, R6, 0x1800000, RZ ;  /* 0x0180000006007810 */ /* 0x000fc80007ffe0ff */
[----:B------:R-:W-:-:S04]  /*0620*/  LOP3.LUT R0, R0, 0x7f800000, RZ, 0xc0, !PT ;  /* 0x7f80000000007812 */ /* 0x000fc800078ec0ff */
[----:B------:R-:W-:-:S13]  /*0630*/  ISETP.GT.U32.AND P0, PT, R0, 0x1ffffff, PT ;  /* 0x01ffffff0000780c */ /* 0x000fda0003f04070 */
[----:B-123--:R-:W-:Y:S05]  /*0640*/  @P0 BRA `(.L_x_13) ;  /* 0x0000000000100947 */ /* 0x00efea0003800000 */
[----:B------:R-:W-:Y:S01]  /*0650*/  IMAD.MOV.U32 R0, RZ, RZ, R6 ;  /* 0x000000ffff007224 */ /* 0x000fe200078e0006 */
[----:B------:R-:W-:-:S07]  /*0660*/  MOV R6, 0x680 ;  /* 0x0000068000067802 */ /* 0x000fce0000000f00 */
[----:B0-----:R-:W-:Y:S05]  /*0670*/  CALL.REL.NOINC `($__internal_0_$__cuda_sm20_rcp_rn_f32_slowpath) ;  /* 0x0000001000f07944 */ /* 0x001fea0003c00000 */
[----:B------:R-:W-:Y:S05]  /*0680*/  BRA `(.L_x_14) ;  /* 0x0000000000107947 */ /* 0x000fea0003800000 */
.L_x_13:
[----:B------:R-:W1:Y:S02]  /*0690*/  MUFU.RCP R7, R6 ;  /* 0x0000000600077308 */ /* 0x000e640000001000 */
[----:B-1----:R-:W-:-:S04]  /*06a0*/  FFMA R0, R6, R7, -1 ;  /* 0xbf80000006007423 */ /* 0x002fc80000000007 */
[----:B------:R-:W-:-:S04]  /*06b0*/  FADD.FTZ R0, -R0, -RZ ;  /* 0x800000ff00007221 */ /* 0x000fc80000010100 */
[----:B------:R-:W-:-:S07]  /*06c0*/  FFMA R7, R7, R0, R7 ;  /* 0x0000000007077223 */ /* 0x000fce0000000007 */
.L_x_14:
[----:B------:R-:W-:Y:S05]  /*06d0*/  BSYNC.RECONVERGENT B0 ;  /* 0x0000000000007941 */ /* 0x000fea0003800200 */
.L_x_12:
[----:B------:R-:W1:Y:S01]  /*06e0*/  SHFL.DOWN PT, R15, R2, 0x4, 0x1f ;  /* 0x08801f00020f7f89 */ /* 0x000e6200000e0000 */
[----:B------:R-:W-:Y:S01]  /*06f0*/  FADD R0, R14, -R19 ;  /* 0x800000130e007221 */ /* 0x000fe20000000000 */
        /* <DEDUP_REMOVED lines=12> */
[----:B-1----:R-:W-:-:S04]  /*07c0*/  IADD3 R9, PT, PT, R2, R15, RZ ;  /* 0x0000000f02097210 */ /* 0x002fc80007ffe0ff */
[----:B------:R2:W1:Y:S01]  /*07d0*/  SHFL.DOWN PT, R17, R16, 0x4, 0x1f ;  /* 0x08801f0010117f89 */ /* 0x00046200000e0000 */
[----:B------:R-:W-:-:S04]  /*07e0*/  VIMNMX R0, PT, PT, R9, 0x1, !PT ;  /* 0x0000000109007848 */ /* 0x000fc80007fe0100 */
[----:B------:R-:W-:-:S05]  /*07f0*/  I2FP.F32.U32 R6, R0 ;  /* 0x0000000000067245 */ /* 0x000fca0000201000 */
[----:B------:R-:W-:-:S05]  /*0800*/  VIADD R0, R6, 0x1800000 ;  /* 0x0180000006007836 */ /* 0x000fca0000000000 */
[----:B------:R-:W-:-:S04]  /*0810*/  LOP3.LUT R0, R0, 0x7f800000, RZ, 0xc0, !PT ;  /* 0x7f80000000007812 */ /* 0x000fc800078ec0ff */
[----:B------:R-:W-:-:S13]  /*0820*/  ISETP.GT.U32.AND P0, PT, R0, 0x1ffffff, PT ;  /* 0x01ffffff0000780c */ /* 0x000fda0003f04070 */
[----:B-123--:R-:W-:Y:S05]  /*0830*/  @P0 BRA `(.L_x_16) ;  /* 0x0000000000100947 */ /* 0x00efea0003800000 */
[----:B------:R-:W-:Y:S02]  /*0840*/  MOV R0, R6 ;  /* 0x0000000600007202 */ /* 0x000fe40000000f00 */
[----:B------:R-:W-:-:S07]  /*0850*/  MOV R6, 0x870 ;  /* 0x0000087000067802 */ /* 0x000fce0000000f00 */
[----:B0-----:R-:W-:Y:S05]  /*0860*/  CALL.REL.NOINC `($__internal_0_$__cuda_sm20_rcp_rn_f32_slowpath) ;  /* 0x0000001000747944 */ /* 0x001fea0003c00000 */
[----:B------:R-:W-:Y:S05]  /*0870*/  BRA `(.L_x_17) ;  /* 0x0000000000107947 */ /* 0x000fea0003800000 */
.L_x_16:
[----:B------:R-:W1:Y:S02]  /*0880*/  MUFU.RCP R7, R6 ;  /* 0x0000000600077308 */ /* 0x000e640000001000 */
[----:B-1----:R-:W-:-:S04]  /*0890*/  FFMA R0, R6, R7, -1 ;  /* 0xbf80000006007423 */ /* 0x002fc80000000007 */
[----:B------:R-:W-:-:S04]  /*08a0*/  FADD.FTZ R0, -R0, -RZ ;  /* 0x800000ff00007221 */ /* 0x000fc80000010100 */
[----:B------:R-:W-:-:S07]  /*08b0*/  FFMA R7, R7, R0, R7 ;  /* 0x0000000007077223 */ /* 0x000fce0000000007 */
.L_x_17:
[----:B------:R-:W-:Y:S05]  /*08c0*/  BSYNC.RECONVERGENT B0 ;  /* 0x0000000000007941 */ /* 0x000fea0003800200 */
.L_x_15:
        /* <DEDUP_REMOVED lines=26> */
.L_x_19:
[----:B------:R-:W1:Y:S02]  /*0a70*/  MUFU.RCP R7, R6 ;  /* 0x0000000600077308 */ /* 0x000e640000001000 */
[----:B-1----:R-:W-:-:S04]  /*0a80*/  FFMA R0, R6, R7, -1 ;  /* 0xbf80000006007423 */ /* 0x002fc80000000007 */
[----:B------:R-:W-:-:S04]  /*0a90*/  FADD.FTZ R0, -R0, -RZ ;  /* 0x800000ff00007221 */ /* 0x000fc80000010100 */
[----:B------:R-:W-:-:S07]  /*0aa0*/  FFMA R7, R7, R0, R7 ;  /* 0x0000000007077223 */ /* 0x000fce0000000007 */
.L_x_20:
[----:B------:R-:W-:Y:S05]  /*0ab0*/  BSYNC.RECONVERGENT B0 ;  /* 0x0000000000007941 */ /* 0x000fea0003800200 */
.L_x_18:
        /* <DEDUP_REMOVED lines=26> */
.L_x_22:
[----:B------:R-:W1:Y:S02]  /*0c60*/  MUFU.RCP R7, R6 ;  /* 0x0000000600077308 */ /* 0x000e640000001000 */
[----:B-1----:R-:W-:-:S04]  /*0c70*/  FFMA R0, R6, R7, -1 ;  /* 0xbf80000006007423 */ /* 0x002fc80000000007 */
[----:B------:R-:W-:-:S04]  /*0c80*/  FADD.FTZ R0, -R0, -RZ ;  /* 0x800000ff00007221 */ /* 0x000fc80000010100 */
[----:B------:R-:W-:-:S07]  /*0c90*/  FFMA R7, R7, R0, R7 ;  /* 0x0000000007077223 */ /* 0x000fce0000000007 */
.L_x_23:
[----:B------:R-:W-:Y:S05]  /*0ca0*/  BSYNC.RECONVERGENT B0 ;  /* 0x0000000000007941 */ /* 0x000fea0003800200 */
.L_x_21:
[----:B------:R-:W-:Y:S01]  /*0cb0*/  ISETP.NE.AND P0, PT, R3, RZ, PT ;  /* 0x000000ff0300720c */ /* 0x000fe20003f05270 */
[----:B------:R-:W-:Y:S01]  /*0cc0*/  FADD R0, R10, -R15 ;  /* 0x8000000f0a007221 */ /* 0x000fe20000000000 */
[----:B------:R-:W-:Y:S02]  /*0cd0*/  I2FP.F32.S32 R6, R19 ;  /* 0x0000001300067245 */ /* 0x000fe40000201400 */
[----:B------:R-:W-:Y:S01]  /*0ce0*/  I2FP.F32.S32 R2, R2 ;  /* 0x0000000200027245 */ /* 0x000fe20000201400 */
[----:B------:R-:W-:Y:S01]  /*0cf0*/  FMUL R5, R0, R0 ;  /* 0x0000000000057220 */ /* 0x000fe20000400000 */
[----:B------:R-:W-:Y:S01]  /*0d00*/  ISETP.GT.U32.AND P1, PT, R4, 0x1f, PT ;  /* 0x0000001f0400780c */ /* 0x000fe20003f24070 */
[----:B------:R-:W-:Y:S02]  /*0d10*/  FMUL R15, R15, R6 ;  /* 0x000000060f0f7220 */ /* 0x000fe40000400000 */
[----:B------:R-:W-:-:S04]  /*0d20*/  FMUL R5, R6, R5 ;  /* 0x0000000506057220 */ /* 0x000fc80000400000 */
[----:B------:R-:W1:Y:S01]  /*0d30*/  @!P0 S2R R11, SR_CgaCtaId ;  /* 0x00000000000b8919 */ /* 0x000e620000008800 */
[----:B------:R-:W-:Y:S01]  /*0d40*/  @!P0 MOV R0, 0x400 ;  /* 0x0000040000008802 */ /* 0x000fe20000000f00 */
[----:B------:R-:W-:Y:S01]  /*0d50*/  FMUL R5, R2, R5 ;  /* 0x0000000502057220 */ /* 0x000fe20000400000 */
[----:B------:R-:W-:-:S03]  /*0d60*/  FFMA R2, R10, R2, R15 ;  /* 0x000000020a027223 */ /* 0x000fc6000000000f */
[-C--:B------:R-:W-:Y:S01]  /*0d70*/  FFMA R5, R5, R7.reuse, R14 ;  /* 0x0000000705057223 */ /* 0x080fe2000000000e */
[----:B------:R-:W-:Y:S01]  /*0d80*/  FMUL R10, R2, R7 ;  /* 0x00000007020a7220 */ /* 0x000fe20000400000 */
[----:B-1----:R-:W-:Y:S02]  /*0d90*/  @!P0 LEA R11, R11, R0, 0x18 ;  /* 0x000000000b0b8211 */ /* 0x002fe400078ec0ff */
[----:B------:R-:W-:-:S05]  /*0da0*/  @!P0 SHF.R.U32.HI R0, RZ, 0x5, R4 ;  /* 0x00000005ff008819 */ /* 0x000fca0000011604 */
[C---:B------:R-:W-:Y:S01]  /*0db0*/  @!P0 IMAD R6, R0.reuse, 0x8, R11 ;  /* 0x0000000800068824 */ /* 0x040fe200078e020b */
[----:B------:R-:W-:Y:S01]  /*0dc0*/  @!P0 LEA R0, R0, R11, 0x2 ;  /* 0x0000000b00008211 */ /* 0x000fe200078e10ff */
[----:B------:R-:W-:-:S05]  /*0dd0*/  FADD R11, R16, R5 ;  /* 0x00000005100b7221 */ /* 0x000fca0000000000 */
[----:B------:R1:W-:Y:S04]  /*0de0*/  @!P0 STS.64 [R6+0x80], R10 ;  /* 0x0000800a06008388 */ /* 0x0003e80000000a00 */
[----:B------:R1:W-:Y:S01]  /*0df0*/  @!P0 STS [R0], R9 ;  /* 0x0000000900008388 */ /* 0x0003e20000000800 */
[----:B------:R-:W-:Y:S06]  /*0e00*/  BAR.SYNC.DEFER_BLOCKING 0x0 ;  /* 0x0000000000007b1d */ /* 0x000fec0000010000 */
[----:B------:R-:W-:Y:S05]  /*0e10*/  @P1 EXIT ;  /* 0x000000000000194d */ /* 0x000fea0003800000 */
[----:B------:R-:W-:Y:S01]  /*0e20*/  USHF.R.U32.HI UR5, URZ, 0x5, UR4 ;  /* 0x00000005ff057899 */ /* 0x000fe20008011604 */
[----:B------:R-:W-:Y:S01]  /*0e30*/  IMAD.MOV.U32 R19, RZ, RZ, RZ ;  /* 0x000000ffff137224 */ /* 0x000fe200078e00ff */
[----:B------:R-:W-:-:S04]  /*0e40*/  CS2R R14, SRZ ;  /* 0x00000000000e7805 */ /* 0x000fc8000001ff00 */
[----:B------:R-:W-:-:S13]  /*0e50*/  ISETP.GE.U32.AND P0, PT, R4, UR5, PT ;  /* 0x0000000504007c0c */ /* 0x000fda000bf06070 */
[----:B------:R-:W2:Y:S01]  /*0e60*/  @!P0 S2R R5, SR_CgaCtaId ;  /* 0x0000000000058919 */ /* 0x000ea20000008800 */
[----:B-1----:R-:W-:-:S04]  /*0e70*/  @!P0 MOV R0, 0x400 ;  /* 0x0000040000008802 */ /* 0x002fc80000000f00 */
[----:B--2---:R-:W-:-:S04]  /*0e80*/  @!P0 LEA R0, R5, R0, 0x18 ;  /* 0x0000000005008211 */ /* 0x004fc800078ec0ff */
[----:B------:R-:W-:Y:S01]  /*0e90*/  @!P0 LEA R3, R3, R0, 0x2 ;  /* 0x0000000003038211 */ /* 0x000fe200078e10ff */
[----:B------:R-:W-:-:S04]  /*0ea0*/  @!P0 IMAD R0, R4, 0x8, R0 ;  /* 0x0000000804008824 */ /* 0x000fc800078e0200 */
[----:B------:R1:W2:Y:S04]  /*0eb0*/  @!P0 LDS R19, [R3] ;  /* 0x0000000003138984 */ /* 0x0002a80000000800 */
[----:B------:R1:W3:Y:S02]  /*0ec0*/  @!P0 LDS.64 R14, [R0+0x80] ;  /* 0x00008000000e8984 */ /* 0x0002e40000000a00 */
.L_x_8:
[----:B------:R-:W-:-:S13]  /*0ed0*/  ISETP.GT.U32.AND P0, PT, R4, 0x1f, PT ;  /* 0x0000001f0400780c */ /* 0x000fda0003f04070 */
[----:B------:R-:W-:Y:S05]  /*0ee0*/  @P0 EXIT ;  /* 0x000000000000094d */ /* 0x000fea0003800000 */
[----:B--2---:R-:W2:Y:S01]  /*0ef0*/  SHFL.DOWN PT, R2, R19, 0x10, 0x1f ;  /* 0x0a001f0013027f89 */ /* 0x004ea200000e0000 */
[----:B------:R-:W-:Y:S03]  /*0f00*/  BSSY.RECONVERGENT B0, `(.L_x_24) ;  /* 0x0000012000007945 */ /* 0x000fe60003800200 */
[----:B---3--:R3:W4:Y:S04]  /*0f10*/  SHFL.DOWN PT, R17, R14, 0x10, 0x1f ;  /* 0x0a001f000e117f89 */ /* 0x00872800000e0000 */
[----:B------:R3:W0:Y:S01]  /*0f20*/  SHFL.DOWN PT, R9, R15, 0x10, 0x1f ;  /* 0x0a001f000f097f89 */ /* 0x00062200000e0000 */
[----:B--2---:R-:W-:-:S04]  /*0f30*/  IADD3 R10, PT, PT, R2, R19, RZ ;  /* 0x00000013020a7210 */ /* 0x004fc80007ffe0ff */
[----:B-1----:R-:W-:-:S04]  /*0f40*/  VIMNMX R0, PT, PT, R10, 0x1, !PT ;  /* 0x000000010a007848 */ /* 0x002fc80007fe0100 */
[----:B------:R-:W-:-:S05]  /*0f50*/  I2FP.F32.U32 R6, R0 ;  /* 0x0000000000067245 */ /* 0x000fca0000201000 */
[----:B------:R-:W-:-:S05]  /*0f60*/  VIADD R0, R6, 0x1800000 ;  /* 0x0180000006007836 */ /* 0x000fca0000000000 */
[----:B------:R-:W-:-:S04]  /*0f70*/  LOP3.LUT R0, R0, 0x7f800000, RZ, 0xc0, !PT ;  /* 0x7f80000000007812 */ /* 0x000fc800078ec0ff */
[----:B------:R-:W-:-:S13]  /*0f80*/  ISETP.GT.U32.AND P0, PT, R0, 0x1ffffff, PT ;  /* 0x01ffffff0000780c */ /* 0x000fda0003f04070 */
[----:B0--34-:R-:W-:Y:S05]  /*0f90*/  @P0 BRA `(.L_x_25) ;  /* 0x0000000000100947 */ /* 0x019fea0003800000 */
[----:B------:R-:W-:Y:S02]  /*0fa0*/  MOV R0, R6 ;  /* 0x0000000600007202 */ /* 0x000fe40000000f00 */
[----:B------:R-:W-:-:S07]  /*0fb0*/  MOV R6, 0xfd0 ;  /* 0x00000fd000067802 */ /* 0x000fce0000000f00 */
[----:B------:R-:W-:Y:S05]  /*0fc0*/  CALL.REL.NOINC `($__internal_0_$__cuda_sm20_rcp_rn_f32_slowpath) ;  /* 0x00000008009c7944 */ /* 0x000fea0003c00000 */
[----:B------:R-:W-:Y:S05]  /*0fd0*/  BRA `(.L_x_26) ;  /* 0x0000000000107947 */ /* 0x000fea0003800000 */
.L_x_25:
[----:B------:R-:W0:Y:S02]  /*0fe0*/  MUFU.RCP R7, R6 ;  /* 0x0000000600077308 */ /* 0x000e240000001000 */
[----:B0-----:R-:W-:-:S04]  /*0ff0*/  FFMA R0, R6, R7, -1 ;  /* 0xbf80000006007423 */ /* 0x001fc80000000007 */
[----:B------:R-:W-:-:S04]  /*1000*/  FADD.FTZ R0, -R0, -RZ ;  /* 0x800000ff00007221 */ /* 0x000fc80000010100 */
[----:B------:R-:W-:-:S07]  /*1010*/  FFMA R7, R7, R0, R7 ;  /* 0x0000000007077223 */ /* 0x000fce0000000007 */
.L_x_26:
[----:B------:R-:W-:Y:S05]  /*1020*/  BSYNC.RECONVERGENT B0 ;  /* 0x0000000000007941 */ /* 0x000fea0003800200 */
.L_x_24:
[----:B------:R-:W0:Y:S01]  /*1030*/  SHFL.DOWN PT, R3, R10, 0x8, 0x1f ;  /* 0x09001f000a037f89 */ /* 0x000e2200000e0000 */
[C---:B------:R-:W-:Y:S01]  /*1040*/  FADD R0, -R17.reuse, R14 ;  /* 0x0000000e11007221 */ /* 0x040fe20000000100 */
[----:B------:R-:W-:Y:S01]  /*1050*/  I2FP.F32.S32 R2, R2 ;  /* 0x0000000200027245 */ /* 0x000fe20000201400 */
[----:B------:R-:W-:Y:S02]  /*1060*/  BSSY.RECONVERGENT B0, `(.L_x_27) ;  /* 0x000001b000007945 */ /* 0x000fe40003800200 */
[----:B------:R-:W-:Y:S01]  /*1070*/  FMUL R5, R0, R0 ;  /* 0x0000000000057220 */ /* 0x000fe20000400000 */
[----:B------:R-:W-:Y:S01]  /*1080*/  I2FP.F32.S32 R0, R19 ;  /* 0x0000001300007245 */ /* 0x000fe20000201400 */
[----:B------:R-:W-:Y:S02]  /*1090*/  FMUL R17, R17, R2 ;  /* 0x0000000211117220 */ /* 0x000fe40000400000 */
[----:B------:R-:W-:-:S04]  /*10a0*/  FMUL R5, R2, R5 ;  /* 0x0000000502057220 */ /* 0x000fc80000400000 */
[C---:B------:R-:W-:Y:S01]  /*10b0*/  FMUL R6, R0.reuse, R5 ;  /* 0x0000000500067220 */ /* 0x040fe20000400000 */
[----:B------:R-:W-:-:S03]  /*10c0*/  FFMA R0, R0, R14, R17 ;  /* 0x0000000e00007223 */ /* 0x000fc60000000011 */
[-C--:B------:R-:W-:Y:S01]  /*10d0*/  FFMA R6, R6, R7.reuse, R9 ;  /* 0x0000000706067223 */ /* 0x080fe20000000009 */
[----:B------:R-:W-:-:S03]  /*10e0*/  FMUL R9, R0, R7 ;  /* 0x0000000700097220 */ /* 0x000fc60000400000 */
[----:B------:R-:W-:Y:S02]  /*10f0*/  FADD R15, R6, R15 ;  /* 0x0000000f060f7221 */ /* 0x000fe40000000000 */
[----:B------:R1:W2:Y:S01]  /*1100*/  SHFL.DOWN PT, R16, R9, 0x8, 0x1f ;  /* 0x09001f0009107f89 */ /* 0x0002a200000e0000 */
[----:B0-----:R-:W-:-:S03]  /*1110*/  IMAD.IADD R2, R10, 0x1, R3 ;  /* 0x000000010a027824 */ /* 0x001fc600078e0203 */
[----:B------:R1:W0:Y:S02]  /*1120*/  SHFL.DOWN PT, R14, R15, 0x8, 0x1f ;  /* 0x09001f000f0e7f89 */ /* 0x00022400000e0000 */
[----:B------:R-:W-:-:S04]  /*1130*/  VIMNMX R5, PT, PT, R2, 0x1, !PT ;  /* 0x0000000102057848 */ /* 0x000fc80007fe0100 */
[----:B------:R-:W-:-:S04]  /*1140*/  I2FP.F32.U32 R6, R5 ;  /* 0x0000000500067245 */ /* 0x000fc80000201000 */
[----:B------:R-:W-:-:S04]  /*1150*/  IADD3 R0, PT, PT, R6, 0x1800000, RZ ;  /* 0x0180000006007810 */ /* 0x000fc80007ffe0ff */
[----:B------:R-:W-:-:S04]  /*1160*/  LOP3.LUT R0, R0, 0x7f800000, RZ, 0xc0, !PT ;  /* 0x7f80000000007812 */ /* 0x000fc800078ec0ff */
[----:B------:R-:W-:-:S13]  /*1170*/  ISETP.GT.U32.AND P0, PT, R0, 0x1ffffff, PT ;  /* 0x01ffffff0000780c */ /* 0x000fda0003f04070 */
[----:B012---:R-:W-:Y:S05]  /*1180*/  @P0 BRA `(.L_x_28) ;  /* 0x0000000000100947 */ /* 0x007fea0003800000 */
[----:B------:R-:W-:Y:S01]  /*1190*/  IMAD.MOV.U32 R0, RZ, RZ, R6 ;  /* 0x000000ffff007224 */ /* 0x000fe200078e0006 */
[----:B------:R-:W-:-:S07]  /*11a0*/  MOV R6, 0x11c0 ;  /* 0x000011c000067802 */ /* 0x000fce0000000f00 */
[----:B------:R-:W-:Y:S05]  /*11b0*/  CALL.REL.NOINC `($__internal_0_$__cuda_sm20_rcp_rn_f32_slowpath) ;  /* 0x0000000800207944 */ /* 0x000fea0003c00000 */
[----:B------:R-:W-:Y:S05]  /*11c0*/  BRA `(.L_x_29) ;  /* 0x0000000000107947 */ /* 0x000fea0003800000 */
.L_x_28:
[----:B------:R-:W0:Y:S02]  /*11d0*/  MUFU.RCP R7, R6 ;  /* 0x0000000600077308 */ /* 0x000e240000001000 */
[----:B0-----:R-:W-:-:S04]  /*11e0*/  FFMA R0, R6, R7, -1 ;  /* 0xbf80000006007423 */ /* 0x001fc80000000007 */
[----:B------:R-:W-:-:S04]  /*11f0*/  FADD.FTZ R0, -R0, -RZ ;  /* 0x800000ff00007221 */ /* 0x000fc80000010100 */
[----:B------:R-:W-:-:S07]  /*1200*/  FFMA R7, R7, R0, R7 ;  /* 0x0000000007077223 */ /* 0x000fce0000000007 */
.L_x_29:
[----:B------:R-:W-:Y:S05]  /*1210*/  BSYNC.RECONVERGENT B0 ;  /* 0x0000000000007941 */ /* 0x000fea0003800200 */
.L_x_27:
[----:B------:R-:W0:Y:S01]  /*1220*/  SHFL.DOWN PT, R17, R2, 0x4, 0x1f ;  /* 0x08801f0002117f89 */ /* 0x000e2200000e0000 */
[----:B------:R-:W-:Y:S01]  /*1230*/  FADD R0, R9, -R16 ;  /* 0x8000001009007221 */ /* 0x000fe20000000000 */
[----:B------:R-:W-:Y:S01]  /*1240*/  I2FP.F32.S32 R3, R3 ;  /* 0x0000000300037245 */ /* 0x000fe20000201400 */
[----:B------:R-:W-:Y:S01]  /*1250*/  BSSY.RECONVERGENT B0, `(.L_x_30) ;  /* 0x000001b000007945 */ /* 0x000fe20003800200 */
[----:B------:R-:W-:Y:S01]  /*1260*/  I2FP.F32.S32 R10, R10 ;  /* 0x0000000a000a7245 */ /* 0x000fe20000201400 */
[----:B------:R-:W-:Y:S02]  /*1270*/  FMUL R0, R0, R0 ;  /* 0x0000000000007220 */ /* 0x000fe40000400000 */
[----:B------:R-:W-:Y:S02]  /*1280*/  FMUL R16, R16, R3 ;  /* 0x0000000310107220 */ /* 0x000fe40000400000 */
[----:B------:R-:W-:-:S04]  /*1290*/  FMUL R5, R3, R0 ;  /* 0x0000000003057220 */ /* 0x000fc80000400000 */
[----:B------:R-:W-:Y:S01]  /*12a0*/  FMUL R5, R10, R5 ;  /* 0x000000050a057220 */ /* 0x000fe20000400000 */
[----:B------:R-:W-:-:S03]  /*12b0*/  FFMA R10, R9, R10, R16 ;  /* 0x0000000a090a7223 */ /* 0x000fc60000000010 */
[-C--:B------:R-:W-:Y:S01]  /*12c0*/  FFMA R14, R5, R7.reuse, R14 ;  /* 0x00000007050e7223 */ /* 0x080fe2000000000e */
[----:B------:R-:W-:-:S03]  /*12d0*/  FMUL R10, R10, R7 ;  /* 0x000000070a0a7220 */ /* 0x000fc60000400000 */
[----:B------:R-:W-:Y:S02]  /*12e0*/  FADD R15, R15, R14 ;  /* 0x0000000e0f0f7221 */ /* 0x000fe40000000000 */
[----:B------:R1:W2:Y:S01]  /*12f0*/  SHFL.DOWN PT, R3, R10, 0x4, 0x1f ;  /* 0x08801f000a037f89 */ /* 0x0002a200000e0000 */
[----:B0-----:R-:W-:-:S03]  /*1300*/  IADD3 R19, PT, PT, R2, R17, RZ ;  /* 0x0000001102137210 */ /* 0x001fc60007ffe0ff */
[----:B------:R1:W0:Y:S01]  /*1310*/  SHFL.DOWN PT, R9, R15, 0x4, 0x1f ;  /* 0x08801f000f097f89 */ /* 0x00022200000e0000 */
[----:B------:R-:W-:-:S04]  /*1320*/  VIMNMX R0, PT, PT, R19, 0x1, !PT ;  /* 0x0000000113007848 */ /* 0x000fc80007fe0100 */
[----:B------:R-:W-:-:S05]  /*1330*/  I2FP.F32.U32 R6, R0 ;  /* 0x0000000000067245 */ /* 0x000fca0000201000 */
[----:B------:R-:W-:-:S05]  /*1340*/  VIADD R0, R6, 0x1800000 ;  /* 0x0180000006007836 */ /* 0x000fca0000000000 */
[----:B------:R-:W-:-:S04]  /*1350*/  LOP3.LUT R0, R0, 0x7f800000, RZ, 0xc0, !PT ;  /* 0x7f80000000007812 */ /* 0x000fc800078ec0ff */
[----:B------:R-:W-:-:S13]  /*1360*/  ISETP.GT.U32.AND P0, PT, R0, 0x1ffffff, PT ;  /* 0x01ffffff0000780c */ /* 0x000fda0003f04070 */
[----:B012---:R-:W-:Y:S05]  /*1370*/  @P0 BRA `(.L_x_31) ;  /* 0x0000000000100947 */ /* 0x007fea0003800000 */
[----:B------:R-:W-:Y:S02]  /*1380*/  MOV R0, R6 ;  /* 0x0000000600007202 */ /* 0x000fe40000000f00 */
[----:B------:R-:W-:-:S07]  /*1390*/  MOV R6, 0x13b0 ;  /* 0x000013b000067802 */ /* 0x000fce0000000f00 */
[----:B------:R-:W-:Y:S05]  /*13a0*/  CALL.REL.NOINC `($__internal_0_$__cuda_sm20_rcp_rn_f32_slowpath) ;  /* 0x0000000400a47944 */ /* 0x000fea0003c00000 */
[----:B------:R-:W-:Y:S05]  /*13b0*/  BRA `(.L_x_32) ;  /* 0x0000000000107947 */ /* 0x000fea0003800000 */
.L_x_31:
[----:B------:R-:W0:Y:S02]  /*13c0*/  MUFU.RCP R7, R6 ;  /* 0x0000000600077308 */ /* 0x000e240000001000 */
[----:B0-----:R-:W-:-:S04]  /*13d0*/  FFMA R0, R6, R7, -1 ;  /* 0xbf80000006007423 */ /* 0x001fc80000000007 */
[----:B------:R-:W-:-:S04]  /*13e0*/  FADD.FTZ R0, -R0, -RZ ;  /* 0x800000ff00007221 */ /* 0x000fc80000010100 */
[----:B------:R-:W-:-:S07]  /*13f0*/  FFMA R7, R7, R0, R7 ;  /* 0x0000000007077223 */ /* 0x000fce0000000007 */
.L_x_32:
[----:B------:R-:W-:Y:S05]  /*1400*/  BSYNC.RECONVERGENT B0 ;  /* 0x0000000000007941 */ /* 0x000fea0003800200 */
.L_x_30:
[----:B------:R-:W0:Y:S01]  /*1410*/  SHFL.DOWN PT, R14, R19, 0x2, 0x1f ;  /* 0x08401f00130e7f89 */ /* 0x000e2200000e0000 */
[----:B------:R-:W-:Y:S01]  /*1420*/  FADD R0, R10, -R3 ;  /* 0x800000030a007221 */ /* 0x000fe20000000000 */
[----:B------:R-:W-:Y:S01]  /*1430*/  I2FP.F32.S32 R6, R17 ;  /* 0x0000001100067245 */ /* 0x000fe20000201400 */
[----:B------:R-:W-:Y:S01]  /*1440*/  BSSY.RECONVERGENT B0, `(.L_x_33) ;  /* 0x000001b000007945 */ /* 0x000fe20003800200 */
[----:B------:R-:W-:Y:S01]  /*1450*/  I2FP.F32.S32 R2, R2 ;  /* 0x0000000200027245 */ /* 0x000fe20000201400 */
[----:B------:R-:W-:-:S04]  /*1460*/  FMUL R5, R0, R0 ;  /* 0x0000000000057220 */ /* 0x000fc80000400000 */
[----:B------:R-:W-:Y:S01]  /*1470*/  FMUL R11, R6, R5 ;  /* 0x00000005060b7220 */ /* 0x000fe20000400000 */
[----:B------:R-:W-:-:S03]  /*1480*/  FMUL R5, R3, R6 ;  /* 0x0000000603057220 */ /* 0x000fc60000400000 */
[----:B------:R-:W-:Y:S01]  /*1490*/  FMUL R0, R2, R11 ;  /* 0x0000000b02007220 */ /* 0x000fe20000400000 */
        /* <DEDUP_REMOVED lines=17> */
.L_x_34:
[----:B------:R-:W0:Y:S02]  /*15b0*/  MUFU.RCP R7, R2 ;  /* 0x0000000200077308 */ /* 0x000e240000001000 */
[----:B0-----:R-:W-:-:S04]  /*15c0*/  FFMA R0, R2, R7, -1 ;  /* 0xbf80000002007423 */ /* 0x001fc80000000007 */
[----:B------:R-:W-:-:S04]  /*15d0*/  FADD.FTZ R0, -R0, -RZ ;  /* 0x800000ff00007221 */ /* 0x000fc80000010100 */
[----:B------:R-:W-:-:S07]  /*15e0*/  FFMA R7, R7, R0, R7 ;  /* 0x0000000007077223 */ /* 0x000fce0000000007 */
.L_x_35:
[----:B------:R-:W-:Y:S05]  /*15f0*/  BSYNC.RECONVERGENT B0 ;  /* 0x0000000000007941 */ /* 0x000fea0003800200 */
.L_x_33:
        /* <DEDUP_REMOVED lines=25> */
[----:B------:R-:W-:Y:S01]  /*1790*/  IMAD.MOV.U32 R11, RZ, RZ, R7 ;  /* 0x000000ffff0b7224 */ /* 0x000fe200078e0007 */
[----:B------:R-:W-:Y:S06]  /*17a0*/  BRA `(.L_x_38) ;  /* 0x0000000000107947 */ /* 0x000fec0003800000 */
.L_x_37:
[----:B------:R-:W0:Y:S02]  /*17b0*/  MUFU.RCP R11, R6 ;  /* 0x00000006000b7308 */ /* 0x000e240000001000 */
[----:B0-----:R-:W-:-:S04]  /*17c0*/  FFMA R0, R6, R11, -1 ;  /* 0xbf80000006007423 */ /* 0x001fc8000000000b */
[----:B------:R-:W-:-:S04]  /*17d0*/  FADD.FTZ R0, -R0, -RZ ;  /* 0x800000ff00007221 */ /* 0x000fc80000010100 */
[----:B------:R-:W-:-:S07]  /*17e0*/  FFMA R11, R11, R0, R11 ;  /* 0x000000000b0b7223 */ /* 0x000fce000000000b */
.L_x_38:
[----:B------:R-:W-:Y:S05]  /*17f0*/  BSYNC.RECONVERGENT B0 ;  /* 0x0000000000007941 */ /* 0x000fea0003800200 */
.L_x_36:
[----:B------:R-:W-:-:S13]  /*1800*/  ISETP.NE.AND P0, PT, R4, RZ, PT ;  /* 0x000000ff0400720c */ /* 0x000fda0003f05270 */
[----:B------:R-:W-:Y:S05]  /*1810*/  @P0 EXIT ;  /* 0x000000000000094d */ /* 0x000fea0003800000 */
[----:B------:R-:W0:Y:S01]  /*1820*/  S2R R4, SR_CTAID.X ;  /* 0x0000000000047919 */ /* 0x000e220000002500 */
[----:B------:R-:W0:Y:S01]  /*1830*/  LDC.64 R6, c[0x0][0x388] ;  /* 0x0000e200ff067b82 */ /* 0x000e220000000a00 */
[----:B------:R-:W-:Y:S01]  /*1840*/  FADD R0, R9, -R16 ;  /* 0x8000001009007221 */ /* 0x000fe20000000000 */
[----:B------:R-:W-:Y:S01]  /*1850*/  I2FP.F32.S32 R13, R2 ;  /* 0x00000002000d7245 */ /* 0x000fe20000201400 */
[----:B------:R-:W-:Y:S01]  /*1860*/  BSSY.RECONVERGENT B0, `(.L_x_39) ;  /* 0x0000019000007945 */ /* 0x000fe20003800200 */
[----:B------:R-:W-:Y:S01]  /*1870*/  I2FP.F32.S32 R5, R10 ;  /* 0x0000000a00057245 */ /* 0x000fe20000201400 */
[----:B------:R-:W-:Y:S01]  /*1880*/  FMUL R0, R0, R0 ;  /* 0x0000000000007220 */ /* 0x000fe20000400000 */
[----:B------:R-:W-:Y:S01]  /*1890*/  I2FP.F32.S32 R3, R3 ;  /* 0x0000000300037245 */ /* 0x000fe20000201400 */
[----:B------:R-:W-:Y:S01]  /*18a0*/  FMUL R16, R16, R13 ;  /* 0x0000000d10107220 */ /* 0x000fe20000400000 */
[----:B------:R-:W1:Y:S01]  /*18b0*/  MUFU.RCP R2, R5 ;  /* 0x0000000500027308 */ /* 0x000e620000001000 */
[----:B------:R-:W-:-:S02]  /*18c0*/  FMUL R0, R13, R0 ;  /* 0x000000000d007220 */ /* 0x000fc40000400000 */
[----:B------:R-:W-:Y:S02]  /*18d0*/  FFMA R16, R9, R3, R16 ;  /* 0x0000000309107223 */ /* 0x000fe40000000010 */
[----:B------:R-:W-:Y:S02]  /*18e0*/  FMUL R3, R3, R0 ;  /* 0x0000000003037220 */ /* 0x000fe40000400000 */
[-C--:B------:R-:W-:Y:S02]  /*18f0*/  FMUL R13, R16, R11.reuse ;  /* 0x0000000b100d7220 */ /* 0x080fe40000400000 */
[----:B------:R-:W-:-:S04]  /*1900*/  FFMA R0, R3, R11, R14 ;  /* 0x0000000b03007223 */ /* 0x000fc8000000000e */
[----:B------:R-:W-:-:S04]  /*1910*/  FADD R0, R15, R0 ;  /* 0x000000000f007221 */ /* 0x000fc80000000000 */
[----:B------:R-:W2:Y:S01]  /*1920*/  FCHK P0, R0, R5 ;  /* 0x0000000500007302 */ /* 0x000ea20000000000 */
[----:B-1----:R-:W-:-:S04]  /*1930*/  FFMA R3, -R5, R2, 1 ;  /* 0x3f80000005037423 */ /* 0x002fc80000000102 */
[----:B------:R-:W-:Y:S01]  /*1940*/  FFMA R3, R2, R3, R2 ;  /* 0x0000000302037223 */ /* 0x000fe20000000002 */
[----:B0-----:R-:W-:-:S04]  /*1950*/  IMAD.WIDE.U32 R6, R4, 0x4, R6 ;  /* 0x0000000404067825 */ /* 0x001fc800078e0006 */
[----:B------:R-:W-:Y:S01]  /*1960*/  FFMA R2, R0, R3, RZ ;  /* 0x0000000300027223 */ /* 0x000fe200000000ff */
[----:B------:R0:W-:Y:S03]  /*1970*/  STG.E desc[UR6][R6.64], R13 ;  /* 0x0000000d06007986 */ /* 0x0001e6000c101906 */
[----:B------:R-:W-:-:S04]  /*1980*/  FFMA R8, -R5, R2, R0 ;  /* 0x0000000205087223 */ /* 0x000fc80000000100 */
[----:B------:R-:W-:Y:S01]  /*1990*/  FFMA R9, R3, R8, R2 ;  /* 0x0000000803097223 */ /* 0x000fe20000000002 */
[----:B--2---:R-:W-:Y:S06]  /*19a0*/  @!P0 BRA `(.L_x_40) ;  /* 0x0000000000108947 */ /* 0x004fec0003800000 */
[----:B------:R-:W-:Y:S02]  /*19b0*/  MOV R3, R5 ;  /* 0x0000000500037202 */ /* 0x000fe40000000f00 */
[----:B------:R-:W-:-:S07]  /*19c0*/  MOV R12, 0x19e0 ;  /* 0x000019e0000c7802 */ /* 0x000fce0000000f00 */
[----:B0-----:R-:W-:Y:S05]  /*19d0*/  CALL.REL.NOINC `($__internal_1_$__cuda_sm3x_div_rn_noftz_f32_slowpath) ;  /* 0x0000000000ec7944 */ /* 0x001fea0003c00000 */
[----:B------:R-:W-:-:S07]  /*19e0*/  IMAD.MOV.U32 R9, RZ, RZ, R17 ;  /* 0x000000ffff097224 */ /* 0x000fce00078e0011 */
.L_x_40:
[----:B------:R-:W-:Y:S05]  /*19f0*/  BSYNC.RECONVERGENT B0 ;  /* 0x0000000000007941 */ /* 0x000fea0003800200 */
.L_x_39:
[----:B------:R-:W1:Y:S02]  /*1a00*/  LDC.64 R2, c[0x0][0x390] ;  /* 0x0000e400ff027b82 */ /* 0x000e640000000a00 */
[----:B-1----:R-:W-:-:S05]  /*1a10*/  IMAD.WIDE.U32 R4, R4, 0x4, R2 ;  /* 0x0000000404047825 */ /* 0x002fca00078e0002 */
[----:B------:R-:W-:Y:S01]  /*1a20*/  STG.E desc[UR6][R4.64], R9 ;  /* 0x0000000904007986 */ /* 0x000fe2000c101906 */
[----:B------:R-:W-:Y:S05]  /*1a30*/  EXIT ;  /* 0x000000000000794d */ /* 0x000fea0003800000 */
        .weak           $__internal_0_$__cuda_sm20_rcp_rn_f32_slowpath
        .type           $__internal_0_$__cuda_sm20_rcp_rn_f32_slowpath,@function
        .size           $__internal_0_$__cuda_sm20_rcp_rn_f32_slowpath,($__internal_1_$__cuda_sm3x_div_rn_noftz_f32_slowpath - $__internal_0_$__cuda_sm20_rcp_rn_f32_slowpath)
$__internal_0_$__cuda_sm20_rcp_rn_f32_slowpath:
[----:B------:R-:W-:Y:S01]  /*1a40*/  SHF.L.U32 R5, R0, 0x1, RZ ;  /* 0x0000000100057819 */ /* 0x000fe200000006ff */
[----:B------:R-:W-:Y:S03]  /*1a50*/  BSSY.RECONVERGENT B1, `(.L_x_41) ;  /* 0x0000030000017945 */ /* 0x000fe60003800200 */
[----:B------:R-:W-:-:S04]  /*1a60*/  SHF.R.U32.HI R5, RZ, 0x18, R5 ;  /* 0x00000018ff057819 */ /* 0x000fc80000011605 */
[----:B------:R-:W-:-:S13]  /*1a70*/  ISETP.NE.U32.AND P0, PT, R5, RZ, PT ;  /* 0x000000ff0500720c */ /* 0x000fda0003f05070 */
[----:B------:R-:W-:Y:S05]  /*1a80*/  @P0 BRA `(.L_x_42) ;  /* 0x0000000000280947 */ /* 0x000fea0003800000 */
[----:B------:R-:W-:-:S05]  /*1a90*/  IMAD.SHL.U32 R5, R0, 0x2, RZ ;  /* 0x0000000200057824 */ /* 0x000fca00078e00ff */
[----:B------:R-:W-:-:S13]  /*1aa0*/  ISETP.NE.AND P0, PT, R5, RZ, PT ;  /* 0x000000ff0500720c */ /* 0x000fda0003f05270 */
[----:B------:R-:W-:Y:S01]  /*1ab0*/  @P0 FFMA R8, R0, 1.84467440737095516160e+19, RZ ;  /* 0x5f80000000080823 */ /* 0x000fe200000000ff */
[----:B------:R-:W-:Y:S08]  /*1ac0*/  @!P0 MUFU.RCP R7, R0 ;  /* 0x0000000000078308 */ /* 0x000ff00000001000 */
[----:B------:R-:W0:Y:S02]  /*1ad0*/  @P0 MUFU.RCP R5, R8 ;  /* 0x0000000800050308 */ /* 0x000e240000001000 */
[----:B0-----:R-:W-:-:S04]  /*1ae0*/  @P0 FFMA R12, R8, R5, -1 ;  /* 0xbf800000080c0423 */ /* 0x001fc80000000005 */
[----:B------:R-:W-:-:S04]  /*1af0*/  @P0 FADD.FTZ R12, -R12, -RZ ;  /* 0x800000ff0c0c0221 */ /* 0x000fc80000010100 */
[----:B------:R-:W-:-:S04]  /*1b00*/  @P0 FFMA R12, R5, R12, R5 ;  /* 0x0000000c050c0223 */ /* 0x000fc80000000005 */
[----:B------:R-:W-:Y:S01]  /*1b10*/  @P0 FFMA R7, R12, 1.84467440737095516160e+19, RZ ;  /* 0x5f8000000c070823 */ /* 0x000fe200000000ff */
[----:B------:R-:W-:Y:S06]  /*1b20*/  BRA `(.L_x_43) ;  /* 0x0000000000887947 */ /* 0x000fec0003800000 */
.L_x_42:
[----:B------:R-:W-:-:S04]  /*1b30*/  IADD3 R7, PT, PT, R5, -0xfd, RZ ;  /* 0xffffff0305077810 */ /* 0x000fc80007ffe0ff */
[----:B------:R-:W-:-:S13]  /*1b40*/  ISETP.GT.U32.AND P0, PT, R7, 0x1, PT ;  /* 0x000000010700780c */ /* 0x000fda0003f04070 */
[----:B------:R-:W-:Y:S05]  /*1b50*/  @P0 BRA `(.L_x_44) ;  /* 0x0000000000780947 */ /* 0x000fea0003800000 */
[----:B------:R-:W-:Y:S01]  /*1b60*/  LOP3.LUT R20, R0, 0x7fffff, RZ, 0xc0, !PT ;  /* 0x007fffff00147812 */ /* 0x000fe200078ec0ff */
[----:B------:R-:W-:-:S03]  /*1b70*/  IMAD.MOV.U32 R12, RZ, RZ, 0x3 ;  /* 0x00000003ff0c7424 */ /* 0x000fc600078e00ff */
[----:B------:R-:W-:Y:S02]  /*1b80*/  LOP3.LUT R20, R20, 0x3f800000, RZ, 0xfc, !PT ;  /* 0x3f80000014147812 */ /* 0x000fe400078efcff */
[----:B------:R-:W-:Y:S02]  /*1b90*/  SHF.L.U32 R12, R12, R7, RZ ;  /* 0x000000070c0c7219 */ /* 0x000fe400000006ff */
[----:B------:R-:W0:Y:S02]  /*1ba0*/  MUFU.RCP R11, R20 ;  /* 0x00000014000b7308 */ /* 0x000e240000001000 */
[----:B0-----:R-:W-:-:S04]  /*1bb0*/  FFMA R18, R20, R11, -1 ;  /* 0xbf80000014127423 */ /* 0x001fc8000000000b */
[----:B------:R-:W-:-:S04]  /*1bc0*/  FADD.FTZ R18, -R18, -RZ ;  /* 0x800000ff12127221 */ /* 0x000fc80000010100 */
[CCC-:B------:R-:W-:Y:S01]  /*1bd0*/  FFMA.RM R8, R11.reuse, R18.reuse, R11.reuse ;  /* 0x000000120b087223 */ /* 0x1c0fe2000000400b */
[----:B------:R-:W-:-:S04]  /*1be0*/  FFMA.RP R11, R11, R18, R11 ;  /* 0x000000120b0b7223 */ /* 0x000fc8000000800b */
[C---:B------:R-:W-:Y:S02]  /*1bf0*/  LOP3.LUT R13, R8.reuse, 0x7fffff, RZ, 0xc0, !PT ;  /* 0x007fffff080d7812 */ /* 0x040fe400078ec0ff */
[----:B------:R-:W-:Y:S02]  /*1c00*/  FSETP.NEU.FTZ.AND P0, PT, R8, R11, PT ;  /* 0x0000000b0800720b */ /* 0x000fe40003f1d000 */
[----:B------:R-:W-:Y:S02]  /*1c10*/  LOP3.LUT R13, R13, 0x800000, RZ, 0xfc, !PT ;  /* 0x008000000d0d7812 */ /* 0x000fe400078efcff */
[----:B------:R-:W-:Y:S02]  /*1c20*/  SEL R8, RZ, 0xffffffff, !P0 ;  /* 0xffffffffff087807 */ /* 0x000fe40004000000 */
[----:B------:R-:W-:Y:S02]  /*1c30*/  LOP3.LUT R12, R12, R13, RZ, 0xc0, !PT ;  /* 0x0000000d0c0c7212 */ /* 0x000fe400078ec0ff */
[----:B------:R-:W-:-:S02]  /*1c40*/  IADD3 R8, PT, PT, -R8, RZ, RZ ;  /* 0x000000ff08087210 */ /* 0x000fc40007ffe1ff */
[-C--:B------:R-:W-:Y:S02]  /*1c50*/  SHF.R.U32.HI R12, RZ, R7.reuse, R12 ;  /* 0x00000007ff0c7219 */ /* 0x080fe4000001160c */
[----:B------:R-:W-:Y:S02]  /*1c60*/  LOP3.LUT P1, RZ, R8, R7, R13, 0xf8, !PT ;  /* 0x0000000708ff7212 */ /* 0x000fe4000782f80d */
[C---:B------:R-:W-:Y:S02]  /*1c70*/  LOP3.LUT P0, RZ, R12.reuse, 0x1, RZ, 0xc0, !PT ;  /* 0x000000010cff7812 */ /* 0x040fe4000780c0ff */
[----:B------:R-:W-:Y:S02]  /*1c80*/  LOP3.LUT P2, RZ, R12, 0x2, RZ, 0xc0, !PT ;  /* 0x000000020cff7812 */ /* 0x000fe4000784c0ff */
[----:B------:R-:W-:Y:S02]  /*1c90*/  IADD3 R8, PT, PT, R5, -0xfc, RZ ;  /* 0xffffff0405087810 */ /* 0x000fe40007ffe0ff */
[----:B------:R-:W-:-:S02]  /*1ca0*/  PLOP3.LUT P0, PT, P0, P1, P2, 0xe0, 0x0 ;  /* 0x000000000000781c */ /* 0x000fc40000703c20 */
[----:B------:R-:W-:Y:S02]  /*1cb0*/  LOP3.LUT P1, RZ, R0, 0x7fffff, RZ, 0xc0, !PT ;  /* 0x007fffff00ff7812 */ /* 0x000fe4000782c0ff */
[----:B------:R-:W-:-:S05]  /*1cc0*/  SEL R7, RZ, 0x1, !P0 ;  /* 0x00000001ff077807 */ /* 0x000fca0004000000 */
[----:B------:R-:W-:-:S05]  /*1cd0*/  IMAD.MOV R7, RZ, RZ, -R7 ;  /* 0x000000ffff077224 */ /* 0x000fca00078e0a07 */
[----:B------:R-:W-:Y:S02]  /*1ce0*/  ISETP.GE.AND P0, PT, R7, RZ, PT ;  /* 0x000000ff0700720c */ /* 0x000fe40003f06270 */
[----:B------:R-:W-:-:S11]  /*1cf0*/  SHF.R.U32.HI R7, RZ, R8, R13 ;  /* 0x00000008ff077219 */ /* 0x000fd6000001160d */
[----:B------:R-:W-:-:S05]  /*1d00*/  @!P0 VIADD R7, R7, 0x1 ;  /* 0x0000000107078836 */ /* 0x000fca0000000000 */
[----:B------:R-:W-:-:S04]  /*1d10*/  @!P1 SHF.L.U32 R7, R7, 0x1, RZ ;  /* 0x0000000107079819 */ /* 0x000fc800000006ff */
[----:B------:R-:W-:Y:S01]  /*1d20*/  LOP3.LUT R7, R7, 0x80000000, R0, 0xf8, !PT ;  /* 0x8000000007077812 */ /* 0x000fe200078ef800 */
[----:B------:R-:W-:Y:S06]  /*1d30*/  BRA `(.L_x_43) ;  /* 0x0000000000047947 */ /* 0x000fec0003800000 */
.L_x_44:
[----:B------:R0:W1:Y:S02]  /*1d40*/  MUFU.RCP R7, R0 ;  /* 0x0000000000077308 */ /* 0x0000640000001000 */
.L_x_43:
[----:B------:R-:W-:Y:S05]  /*1d50*/  BSYNC.RECONVERGENT B1 ;  /* 0x0000000000017941 */ /* 0x000fea0003800200 */
.L_x_41:
[----:B------:R-:W-:Y:S02]  /*1d60*/  HFMA2 R13, -RZ, RZ, 0, 0 ;  /* 0x00000000ff0d7431 */ /* 0x000fe400000001ff */
[----:B------:R-:W-:-:S04]  /*1d70*/  IMAD.MOV.U32 R12, RZ, RZ, R6 ;  /* 0x000000ffff0c7224 */ /* 0x000fc800078e0006 */
[----:B01----:R-:W-:Y:S05]  /*1d80*/  RET.REL.NODEC R12 `(_Z14welford_kernelIfffEvPKT_PT1_S4_iii) ;  /* 0xffffffe00c9c7950 */ /* 0x003fea0003c3ffff */
        .weak           $__internal_1_$__cuda_sm3x_div_rn_noftz_f32_slowpath
        .type           $__internal_1_$__cuda_sm3x_div_rn_noftz_f32_slowpath,@function
        .size           $__internal_1_$__cuda_sm3x_div_rn_noftz_f32_slowpath,(.L_x_58 - $__internal_1_$__cuda_sm3x_div_rn_noftz_f32_slowpath)
$__internal_1_$__cuda_sm3x_div_rn_noftz_f32_slowpath:
[----:B------:R-:W-:Y:S01]  /*1d90*/  SHF.R.U32.HI R16, RZ, 0x17, R3 ;  /* 0x00000017ff107819 */ /* 0x000fe20000011603 */
[----:B------:R-:W-:Y:S01]  /*1da0*/  BSSY.RECONVERGENT B3, `(.L_x_45) ;  /* 0x0000063000037945 */ /* 0x000fe20003800200 */
[--C-:B------:R-:W-:Y:S02]  /*1db0*/  SHF.R.U32.HI R2, RZ, 0x17, R0.reuse ;  /* 0x00000017ff027819 */ /* 0x100fe40000011600 */
[----:B------:R-:W-:Y:S02]  /*1dc0*/  LOP3.LUT R16, R16, 0xff, RZ, 0xc0, !PT ;  /* 0x000000ff10107812 */ /* 0x000fe400078ec0ff */
[----:B------:R-:W-:Y:S01]  /*1dd0*/  LOP3.LUT R23, R2, 0xff, RZ, 0xc0, !PT ;  /* 0x000000ff02177812 */ /* 0x000fe200078ec0ff */
[----:B------:R-:W-:Y:S02]  /*1de0*/  IMAD.MOV.U32 R2, RZ, RZ, R0 ;  /* 0x000000ffff027224 */ /* 0x000fe400078e0000 */
[----:B------:R-:W-:Y:S01]  /*1df0*/  VIADD R20, R16, 0xffffffff ;  /* 0xffffffff10147836 */ /* 0x000fe20000000000 */
[----:B------:R-:W-:-:S04]  /*1e00*/  IADD3 R18, PT, PT, R23, -0x1, RZ ;  /* 0xffffffff17127810 */ /* 0x000fc80007ffe0ff */
[----:B------:R-:W-:-:S04]  /*1e10*/  ISETP.GT.U32.AND P0, PT, R20, 0xfd, PT ;  /* 0x000000fd1400780c */ /* 0x000fc80003f04070 */
[----:B------:R-:W-:-:S13]  /*1e20*/  ISETP.GT.U32.OR P0, PT, R18, 0xfd, P0 ;  /* 0x000000fd1200780c */ /* 0x000fda0000704470 */
[----:B------:R-:W-:Y:S01]  /*1e30*/  @!P0 MOV R17, RZ ;  /* 0x000000ff00118202 */ /* 0x000fe20000000f00 */
[----:B------:R-:W-:Y:S06]  /*1e40*/  @!P0 BRA `(.L_x_46) ;  /* 0x00000000005c8947 */ /* 0x000fec0003800000 */
[----:B------:R-:W-:Y:S02]  /*1e50*/  FSETP.GTU.FTZ.AND P0, PT, |R0|, +INF , PT ;  /* 0x7f8000000000780b */ /* 0x000fe40003f1c200 */
[----:B------:R-:W-:-:S04]  /*1e60*/  FSETP.GTU.FTZ.AND P1, PT, |R3|, +INF , PT ;  /* 0x7f8000000300780b */ /* 0x000fc80003f3c200 */
[----:B------:R-:W-:-:S13]  /*1e70*/  PLOP3.LUT P0, PT, P0, P1, PT, 0xf8, 0x8f ;  /* 0x00000000008f781c */ /* 0x000fda0000703f70 */
[----:B------:R-:W-:Y:S05]  /*1e80*/  @P0 BRA `(.L_x_47) ;  /* 0x00000004004c0947 */ /* 0x000fea0003800000 */
[----:B------:R-:W-:-:S13]  /*1e90*/  LOP3.LUT P0, RZ, R3, 0x7fffffff, R2, 0xc8, !PT ;  /* 0x7fffffff03ff7812 */ /* 0x000fda000780c802 */
[----:B------:R-:W-:Y:S05]  /*1ea0*/  @!P0 BRA `(.L_x_48) ;  /* 0x00000004003c8947 */ /* 0x000fea0003800000 */
[C---:B------:R-:W-:Y:S02]  /*1eb0*/  FSETP.NEU.FTZ.AND P3, PT, |R0|.reuse, +INF , PT ;  /* 0x7f8000000000780b */ /* 0x040fe40003f7d200 */
[----:B------:R-:W-:Y:S02]  /*1ec0*/  FSETP.NEU.FTZ.AND P1, PT, |R3|, +INF , PT ;  /* 0x7f8000000300780b */ /* 0x000fe40003f3d200 */
[----:B------:R-:W-:-:S11]  /*1ed0*/  FSETP.NEU.FTZ.AND P0, PT, |R0|, +INF , PT ;  /* 0x7f8000000000780b */ /* 0x000fd60003f1d200 */
[----:B------:R-:W-:Y:S05]  /*1ee0*/  @!P1 BRA !P3, `(.L_x_48) ;  /* 0x00000004002c9947 */ /* 0x000fea0005800000 */
[----:B------:R-:W-:-:S04]  /*1ef0*/  LOP3.LUT P3, RZ, R2, 0x7fffffff, RZ, 0xc0, !PT ;  /* 0x7fffffff02ff7812 */ /* 0x000fc8000786c0ff */
[----:B------:R-:W-:-:S13]  /*1f00*/  PLOP3.LUT P1, PT, P1, P3, PT, 0x2f, 0xf2 ;  /* 0x0000000000f2781c */ /* 0x000fda0000f26577 */
[----:B------:R-:W-:Y:S05]  /*1f10*/  @P1 BRA `(.L_x_49) ;  /* 0x0000000400181947 */ /* 0x000fea0003800000 */
[----:B------:R-:W-:-:S04]  /*1f20*/  LOP3.LUT P1, RZ, R3, 0x7fffffff, RZ, 0xc0, !PT ;  /* 0x7fffffff03ff7812 */ /* 0x000fc8000782c0ff */
[----:B------:R-:W-:-:S13]  /*1f30*/  PLOP3.LUT P0, PT, P0, P1, PT, 0x2f, 0xf2 ;  /* 0x0000000000f2781c */ /* 0x000fda0000702577 */
[----:B------:R-:W-:Y:S05]  /*1f40*/  @P0 BRA `(.L_x_50) ;  /* 0x0000000400000947 */ /* 0x000fea0003800000 */
[----:B------:R-:W-:Y:S02]  /*1f50*/  ISETP.GE.AND P0, PT, R18, RZ, PT ;  /* 0x000000ff1200720c */ /* 0x000fe40003f06270 */
[----:B------:R-:W-:-:S11]  /*1f60*/  ISETP.GE.AND P1, PT, R20, RZ, PT ;  /* 0x000000ff1400720c */ /* 0x000fd60003f26270 */
[----:B------:R-:W-:Y:S01]  /*1f70*/  @P0 IMAD.MOV.U32 R17, RZ, RZ, RZ ;  /* 0x000000ffff110224 */ /* 0x000fe200078e00ff */
[----:B------:R-:W-:Y:S01]  /*1f80*/  @!P0 MOV R17, 0xffffffc0 ;  /* 0xffffffc000118802 */ /* 0x000fe20000000f00 */
[----:B------:R-:W-:Y:S01]  /*1f90*/  @!P0 FFMA R2, R0, 1.84467440737095516160e+19, RZ ;  /* 0x5f80000000028823 */ /* 0x000fe200000000ff */
[----:B------:R-:W-:-:S03]  /*1fa0*/  @!P1 FFMA R3, R3, 1.84467440737095516160e+19, RZ ;  /* 0x5f80000003039823 */ /* 0x000fc600000000ff */
[----:B------:R-:W-:-:S07]  /*1fb0*/  @!P1 VIADD R17, R17, 0x40 ;  /* 0x0000004011119836 */ /* 0x000fce0000000000 */
.L_x_46:
[----:B------:R-:W-:Y:S01]  /*1fc0*/  LEA R18, R16, 0xc0800000, 0x17 ;  /* 0xc080000010127811 */ /* 0x000fe200078eb8ff */
[----:B------:R-:W-:Y:S01]  /*1fd0*/  VIADD R23, R23, 0xffffff81 ;  /* 0xffffff8117177836 */ /* 0x000fe20000000000 */
[----:B------:R-:W-:Y:S02]  /*1fe0*/  BSSY.RECONVERGENT B4, `(.L_x_51) ;  /* 0x0000035000047945 */ /* 0x000fe40003800200 */
[----:B------:R-:W-:Y:S01]  /*1ff0*/  IADD3 R20, PT, PT, -R18, R3, RZ ;  /* 0x0000000312147210 */ /* 0x000fe20007ffe1ff */
[----:B------:R-:W-:-:S03]  /*2000*/  IMAD R2, R23, -0x800000, R2 ;  /* 0xff80000017027824 */ /* 0x000fc600078e0202 */
[----:B------:R0:W1:Y:S01]  /*2010*/  MUFU.RCP R3, R20 ;  /* 0x0000001400037308 */ /* 0x0000620000001000 */
[----:B------:R-:W-:Y:S01]  /*2020*/  FADD.FTZ R21, -R20, -RZ ;  /* 0x800000ff14157221 */ /* 0x000fe20000010100 */
[----:B0-----:R-:W-:-:S04]  /*2030*/  IADD3 R20, PT, PT, R23, 0x7f, -R16 ;  /* 0x0000007f17147810 */ /* 0x001fc80007ffe810 */
[----:B------:R-:W-:Y:S01]  /*2040*/  IADD3 R17, PT, PT, R20, R17, RZ ;  /* 0x0000001114117210 */ /* 0x000fe20007ffe0ff */
[----:B-1----:R-:W-:-:S04]  /*2050*/  FFMA R18, R3, R21, 1 ;  /* 0x3f80000003127423 */ /* 0x002fc80000000015 */
[----:B------:R-:W-:-:S04]  /*2060*/  FFMA R3, R3, R18, R3 ;  /* 0x0000001203037223 */ /* 0x000fc80000000003 */
[----:B------:R-:W-:-:S04]  /*2070*/  FFMA R18, R2, R3, RZ ;  /* 0x0000000302127223 */ /* 0x000fc800000000ff */
[----:B------:R-:W-:-:S04]  /*2080*/  FFMA R22, R21, R18, R2 ;  /* 0x0000001215167223 */ /* 0x000fc80000000002 */
[----:B------:R-:W-:-:S04]  /*2090*/  FFMA R18, R3, R22, R18 ;  /* 0x0000001603127223 */ /* 0x000fc80000000012 */
[----:B------:R-:W-:-:S04]  /*20a0*/  FFMA R21, R21, R18, R2 ;  /* 0x0000001215157223 */ /* 0x000fc80000000002 */
[----:B------:R-:W-:-:S05]  /*20b0*/  FFMA R2, R3, R21, R18 ;  /* 0x0000001503027223 */ /* 0x000fca0000000012 */
[----:B------:R-:W-:-:S04]  /*20c0*/  SHF.R.U32.HI R16, RZ, 0x17, R2 ;  /* 0x00000017ff107819 */ /* 0x000fc80000011602 */
[----:B------:R-:W-:-:S05]  /*20d0*/  LOP3.LUT R16, R16, 0xff, RZ, 0xc0, !PT ;  /* 0x000000ff10107812 */ /* 0x000fca00078ec0ff */
[----:B------:R-:W-:-:S05]  /*20e0*/  IMAD.IADD R20, R16, 0x1, R17 ;  /* 0x0000000110147824 */ /* 0x000fca00078e0211 */
[----:B------:R-:W-:-:S04]  /*20f0*/  IADD3 R16, PT, PT, R20, -0x1, RZ ;  /* 0xffffffff14107810 */ /* 0x000fc80007ffe0ff */
[----:B------:R-:W-:-:S13]  /*2100*/  ISETP.GE.U32.AND P0, PT, R16, 0xfe, PT ;  /* 0x000000fe1000780c */ /* 0x000fda0003f06070 */
[----:B------:R-:W-:Y:S05]  /*2110*/  @!P0 BRA `(.L_x_52) ;  /* 0x0000000000808947 */ /* 0x000fea0003800000 */
[----:B------:R-:W-:-:S13]  /*2120*/  ISETP.GT.AND P0, PT, R20, 0xfe, PT ;  /* 0x000000fe1400780c */ /* 0x000fda0003f04270 */
[----:B------:R-:W-:Y:S05]  /*2130*/  @P0 BRA `(.L_x_53) ;  /* 0x00000000006c0947 */ /* 0x000fea0003800000 */
[----:B------:R-:W-:-:S13]  /*2140*/  ISETP.GE.AND P0, PT, R20, 0x1, PT ;  /* 0x000000011400780c */ /* 0x000fda0003f06270 */
[----:B------:R-:W-:Y:S05]  /*2150*/  @P0 BRA `(.L_x_54) ;  /* 0x0000000000740947 */ /* 0x000fea0003800000 */
[----:B------:R-:W-:Y:S02]  /*2160*/  ISETP.GE.AND P0, PT, R20, -0x18, PT ;  /* 0xffffffe81400780c */ /* 0x000fe40003f06270 */
[----:B------:R-:W-:-:S11]  /*2170*/  LOP3.LUT R2, R2, 0x80000000, RZ, 0xc0, !PT ;  /* 0x8000000002027812 */ /* 0x000fd600078ec0ff */
[----:B------:R-:W-:Y:S05]  /*2180*/  @!P0 BRA `(.L_x_54) ;  /* 0x0000000000688947 */ /* 0x000fea0003800000 */
[CCC-:B------:R-:W-:Y:S01]  /*2190*/  FFMA.RZ R16, R3.reuse, R21.reuse, R18.reuse ;  /* 0x0000001503107223 */ /* 0x1c0fe2000000c012 */
[C---:B------:R-:W-:Y:S02]  /*21a0*/  ISETP.NE.AND P3, PT, R20.reuse, RZ, PT ;  /* 0x000000ff1400720c */ /* 0x040fe40003f65270 */
[----:B------:R-:W-:Y:S02]  /*21b0*/  ISETP.NE.AND P1, PT, R20, RZ, PT ;  /* 0x000000ff1400720c */ /* 0x000fe40003f25270 */
[----:B------:R-:W-:Y:S01]  /*21c0*/  LOP3.LUT R17, R16, 0x7fffff, RZ, 0xc0, !PT ;  /* 0x007fffff10117812 */ /* 0x000fe200078ec0ff */
[CCC-:B------:R-:W-:Y:S01]  /*21d0*/  FFMA.RP R16, R3.reuse, R21.reuse, R18.reuse ;  /* 0x0000001503107223 */ /* 0x1c0fe20000008012 */
[----:B------:R-:W-:Y:S01]  /*21e0*/  FFMA.RM R3, R3, R21, R18 ;  /* 0x0000001503037223 */ /* 0x000fe20000004012 */
[C---:B------:R-:W-:Y:S01]  /*21f0*/  VIADD R18, R20.reuse, 0x20 ;  /* 0x0000002014127836 */ /* 0x040fe20000000000 */
[----:B------:R-:W-:Y:S02]  /*2200*/  LOP3.LUT R17, R17, 0x800000, RZ, 0xfc, !PT ;  /* 0x0080000011117812 */ /* 0x000fe400078efcff */
[----:B------:R-:W-:-:S02]  /*2210*/  IADD3 R20, PT, PT, -R20, RZ, RZ ;  /* 0x000000ff14147210 */ /* 0x000fc40007ffe1ff */
[----:B------:R-:W-:Y:S02]  /*2220*/  SHF.L.U32 R18, R17, R18, RZ ;  /* 0x0000001211127219 */ /* 0x000fe400000006ff */
[----:B------:R-:W-:Y:S02]  /*2230*/  FSETP.NEU.FTZ.AND P0, PT, R16, R3, PT ;  /* 0x000000031000720b */ /* 0x000fe40003f1d000 */
[----:B------:R-:W-:Y:S02]  /*2240*/  SEL R16, R20, RZ, P3 ;  /* 0x000000ff14107207 */ /* 0x000fe40001800000 */
[----:B------:R-:W-:Y:S02]  /*2250*/  ISETP.NE.AND P1, PT, R18, RZ, P1 ;  /* 0x000000ff1200720c */ /* 0x000fe40000f25270 */
[----:B------:R-:W-:Y:S02]  /*2260*/  SHF.R.U32.HI R16, RZ, R16, R17 ;  /* 0x00000010ff107219 */ /* 0x000fe40000011611 */
[----:B------:R-:W-:-:S02]  /*2270*/  PLOP3.LUT P0, PT, P0, P1, PT, 0xf8, 0x8f ;  /* 0x00000000008f781c */ /* 0x000fc40000703f70 */
[----:B------:R-:W-:Y:S02]  /*2280*/  SHF.R.U32.HI R18, RZ, 0x1, R16 ;  /* 0x00000001ff127819 */ /* 0x000fe40000011610 */
[----:B------:R-:W-:-:S04]  /*2290*/  SEL R3, RZ, 0x1, !P0 ;  /* 0x00000001ff037807 */ /* 0x000fc80004000000 */
[----:B------:R-:W-:-:S04]  /*22a0*/  LOP3.LUT R3, R3, 0x1, R18, 0xf8, !PT ;  /* 0x0000000103037812 */ /* 0x000fc800078ef812 */
[----:B------:R-:W-:-:S05]  /*22b0*/  LOP3.LUT R3, R3, R16, RZ, 0xc0, !PT ;  /* 0x0000001003037212 */ /* 0x000fca00078ec0ff */
[----:B------:R-:W-:-:S05]  /*22c0*/  IMAD.IADD R3, R18, 0x1, R3 ;  /* 0x0000000112037824 */ /* 0x000fca00078e0203 */
[----:B------:R-:W-:Y:S01]  /*22d0*/  LOP3.LUT R2, R3, R2, RZ, 0xfc, !PT ;  /* 0x0000000203027212 */ /* 0x000fe200078efcff */
[----:B------:R-:W-:Y:S06]  /*22e0*/  BRA `(.L_x_54) ;  /* 0x0000000000107947 */ /* 0x000fec0003800000 */
.L_x_53:
[----:B------:R-:W-:-:S04]  /*22f0*/  LOP3.LUT R2, R2, 0x80000000, RZ, 0xc0, !PT ;  /* 0x8000000002027812 */ /* 0x000fc800078ec0ff */
[----:B------:R-:W-:Y:S01]  /*2300*/  LOP3.LUT R2, R2, 0x7f800000, RZ, 0xfc, !PT ;  /* 0x7f80000002027812 */ /* 0x000fe200078efcff */
[----:B------:R-:W-:Y:S06]  /*2310*/  BRA `(.L_x_54) ;  /* 0x0000000000047947 */ /* 0x000fec0003800000 */
.L_x_52:
[----:B------:R-:W-:-:S07]  /*2320*/  LEA R2, R17, R2, 0x17 ;  /* 0x0000000211027211 */ /* 0x000fce00078eb8ff */
.L_x_54:
[----:B------:R-:W-:Y:S05]  /*2330*/  BSYNC.RECONVERGENT B4 ;  /* 0x0000000000047941 */ /* 0x000fea0003800200 */
.L_x_51:
[----:B------:R-:W-:Y:S05]  /*2340*/  BRA `(.L_x_55) ;  /* 0x0000000000207947 */ /* 0x000fea0003800000 */
.L_x_50:
[----:B------:R-:W-:-:S04]  /*2350*/  LOP3.LUT R2, R3, 0x80000000, R2, 0x48, !PT ;  /* 0x8000000003027812 */ /* 0x000fc800078e4802 */
[----:B------:R-:W-:Y:S01]  /*2360*/  LOP3.LUT R2, R2, 0x7f800000, RZ, 0xfc, !PT ;  /* 0x7f80000002027812 */ /* 0x000fe200078efcff */
[----:B------:R-:W-:Y:S06]  /*2370*/  BRA `(.L_x_55) ;  /* 0x0000000000147947 */ /* 0x000fec0003800000 */
.L_x_49:
[----:B------:R-:W-:Y:S01]  /*2380*/  LOP3.LUT R2, R3, 0x80000000, R2, 0x48, !PT ;  /* 0x8000000003027812 */ /* 0x000fe200078e4802 */
[----:B------:R-:W-:Y:S06]  /*2390*/  BRA `(.L_x_55) ;  /* 0x00000000000c7947 */ /* 0x000fec0003800000 */
.L_x_48:
[----:B------:R-:W0:Y:S01]  /*23a0*/  MUFU.RSQ R2, -QNAN ;  /* 0xffc0000000027908 */ /* 0x000e220000001400 */
[----:B------:R-:W-:Y:S05]  /*23b0*/  BRA `(.L_x_55) ;  /* 0x0000000000047947 */ /* 0x000fea0003800000 */
.L_x_47:
[----:B------:R-:W-:-:S07]  /*23c0*/  FADD.FTZ R2, R0, R3 ;  /* 0x0000000300027221 */ /* 0x000fce0000010000 */
.L_x_55:
[----:B------:R-:W-:Y:S05]  /*23d0*/  BSYNC.RECONVERGENT B3 ;  /* 0x0000000000037941 */ /* 0x000fea0003800200 */
.L_x_45:
[----:B------:R-:W-:Y:S02]  /*23e0*/  HFMA2 R3, -RZ, RZ, 0, 0 ;  /* 0x00000000ff037431 */ /* 0x000fe400000001ff */
[----:B0-----:R-:W-:Y:S01]  /*23f0*/  IMAD.MOV.U32 R17, RZ, RZ, R2 ;  /* 0x000000ffff117224 */ /* 0x001fe200078e0002 */
[----:B------:R-:W-:-:S04]  /*2400*/  MOV R2, R12 ;  /* 0x0000000c00027202 */ /* 0x000fc80000000f00 */
[----:B------:R-:W-:Y:S05]  /*2410*/  RET.REL.NODEC R2 `(_Z14welford_kernelIfffEvPKT_PT1_S4_iii) ;  /* 0xffffffd802f87950 */ /* 0x000fea0003c3ffff */
.L_x_56:
[----:B------:R-:W-:-:S00]  /*2420*/  BRA `(.L_x_56) ;  /* 0xfffffffc00fc7947 */ /* 0x000fc0000383ffff */
[----:B------:R-:W-:-:S00]  /*2430*/  NOP ;  /* 0x0000000000007918 */ /* 0x000fc00000000000 */
        /* <DEDUP_REMOVED lines=12> */
.L_x_58:


//--------------------- .nv.shared._Z14welford_kernelIfffEvPKT_PT1_S4_iii --------------------------
	.section	.nv.shared._Z14welford_kernelIfffEvPKT_PT1_S4_iii,"aw",@nobits
	.sectionflags	@""
	.align	4
.nv.shared._Z14welford_kernelIfffEvPKT_PT1_S4_iii:
	.zero		1664


//--------------------- .nv.shared.reserved.0     --------------------------
	.section	.nv.shared.reserved.0,"aw",@nobits
	.weak		__nv_reservedSMEM_offset_0_alias
	.size		__nv_reservedSMEM_offset_0_alias, 0, 64
	.other		__nv_reservedSMEM_offset_0_alias,@"STO_CUDA_RESERVED_SHARED STV_DEFAULT"
__nv_reservedSMEM_offset_0_alias:
	.zero		0
	.zero		64


//--------------------- .nv.constant0._Z14welford_kernelIfffEvPKT_PT1_S4_iii --------------------------
	.section	.nv.constant0._Z14welford_kernelIfffEvPKT_PT1_S4_iii,"a",@progbits
	.sectionflags	@""
	.align	4
.nv.constant0._Z14welford_kernelIfffEvPKT_PT1_S4_iii:
	.zero		932


//--------------------- SYMBOLS --------------------------

	.type		.nv.reservedSmem.offset0,@object
	.size		.nv.reservedSmem.offset0,0x4
	.type		.nv.reservedSmem.cap,@object
	.size		.nv.reservedSmem.cap,0x4
